//
// Generated by NVIDIA NVVM Compiler
//
// Compiler Build ID: CL-36424714
// Cuda compilation tools, release 13.0, V13.0.88
// Based on NVVM 20.0.0
//

.version 9.0
.target sm_100
.address_size 64

	// .globl	_Z12image_blur_AP6uchar3S0_i
.extern .shared .align 16 .b8 shared_memory[];

.visible .entry _Z12image_blur_AP6uchar3S0_i(
	.param .u64 .ptr .align 1 _Z12image_blur_AP6uchar3S0_i_param_0,
	.param .u64 .ptr .align 1 _Z12image_blur_AP6uchar3S0_i_param_1,
	.param .u32 _Z12image_blur_AP6uchar3S0_i_param_2
)
{
	.reg .pred 	%p<24>;
	.reg .b16 	%rs<76>;
	.reg .b32 	%r<199>;
	.reg .b32 	%f<163>;
	.reg .b64 	%rd<25>;

	ld.param.u64 	%rd3, [_Z12image_blur_AP6uchar3S0_i_param_0];
	ld.param.u64 	%rd2, [_Z12image_blur_AP6uchar3S0_i_param_1];
	ld.param.u32 	%r42, [_Z12image_blur_AP6uchar3S0_i_param_2];
	neg.s32 	%r1, %r42;
	cvta.to.global.u64 	%rd1, %rd3;
	mov.u32 	%r2, %ntid.x;
	shl.b32 	%r3, %r42, 1;
	add.s32 	%r4, %r3, %r2;
	mov.u32 	%r5, %ntid.y;
	mov.u32 	%r6, %tid.x;
	add.s32 	%r7, %r42, %r6;
	mov.u32 	%r8, %tid.y;
	add.s32 	%r9, %r42, %r8;
	mov.u32 	%r43, %ctaid.x;
	mov.u32 	%r44, %ctaid.y;
	mad.lo.s32 	%r45, %r44, %r5, %r8;
	mad.lo.s32 	%r46, %r43, %r2, %r6;
	add.s32 	%r47, %r46, 2048;
	shr.s32 	%r48, %r47, 31;
	shr.u32 	%r49, %r48, 21;
	add.s32 	%r50, %r47, %r49;
	and.b32  	%r51, %r50, -2048;
	sub.s32 	%r10, %r47, %r51;
	and.b32  	%r11, %r45, 2047;
	shl.b32 	%r52, %r45, 11;
	and.b32  	%r12, %r52, 4192256;
	add.s32 	%r13, %r12, %r10;
	mul.lo.s32 	%r14, %r4, %r9;
	add.s32 	%r15, %r14, %r7;
	mov.u32 	%r53, shared_memory;
	mad.lo.s32 	%r16, %r15, 3, %r53;
	mul.wide.s32 	%rd4, %r13, 3;
	add.s64 	%rd5, %rd1, %rd4;
	ld.global.u8 	%rs1, [%rd5];
	ld.global.u8 	%rs2, [%rd5+1];
	ld.global.u8 	%rs3, [%rd5+2];
	st.shared.u8 	[%r16], %rs1;
	st.shared.u8 	[%r16+1], %rs2;
	st.shared.u8 	[%r16+2], %rs3;
	max.u32 	%r54, %r6, %r8;
	setp.ge.u32 	%p1, %r54, %r42;
	@%p1 bra 	$L__BB0_2;
	mad.lo.s32 	%r55, %r4, %r42, %r42;
	sub.s32 	%r56, %r15, %r55;
	mad.lo.s32 	%r58, %r56, 3, %r53;
	sub.s32 	%r59, %r10, %r42;
	add.s32 	%r60, %r59, 2048;
	shr.s32 	%r61, %r60, 31;
	shr.u32 	%r62, %r61, 21;
	add.s32 	%r63, %r60, %r62;
	and.b32  	%r64, %r63, -2048;
	sub.s32 	%r65, %r60, %r64;
	sub.s32 	%r66, %r11, %r42;
	add.s32 	%r67, %r66, 2048;
	shr.s32 	%r68, %r67, 31;
	shr.u32 	%r69, %r68, 21;
	add.s32 	%r70, %r67, %r69;
	and.b32  	%r71, %r70, 2095104;
	sub.s32 	%r72, %r67, %r71;
	shl.b32 	%r73, %r72, 11;
	add.s32 	%r74, %r73, %r65;
	mul.wide.s32 	%rd6, %r74, 3;
	add.s64 	%rd7, %rd1, %rd6;
	ld.global.u8 	%rs4, [%rd7];
	ld.global.u8 	%rs5, [%rd7+1];
	ld.global.u8 	%rs6, [%rd7+2];
	st.shared.u8 	[%r58], %rs4;
	st.shared.u8 	[%r58+1], %rs5;
	st.shared.u8 	[%r58+2], %rs6;
$L__BB0_2:
	setp.ge.u32 	%p2, %r8, %r42;
	sub.s32 	%r17, %r2, %r42;
	setp.lt.u32 	%p3, %r6, %r17;
	or.pred  	%p4, %p2, %p3;
	@%p4 bra 	$L__BB0_4;
	sub.s32 	%r75, 1, %r4;
	mul.lo.s32 	%r76, %r42, %r75;
	mad.lo.s32 	%r77, %r76, 3, %r16;
	add.s32 	%r78, %r42, %r10;
	shr.s32 	%r79, %r78, 31;
	shr.u32 	%r80, %r79, 21;
	add.s32 	%r81, %r78, %r80;
	and.b32  	%r82, %r81, -2048;
	sub.s32 	%r83, %r78, %r82;
	sub.s32 	%r84, %r11, %r42;
	add.s32 	%r85, %r84, 2048;
	shr.s32 	%r86, %r85, 31;
	shr.u32 	%r87, %r86, 21;
	add.s32 	%r88, %r85, %r87;
	and.b32  	%r89, %r88, 2095104;
	sub.s32 	%r90, %r85, %r89;
	shl.b32 	%r91, %r90, 11;
	add.s32 	%r92, %r91, %r83;
	mul.wide.s32 	%rd8, %r92, 3;
	add.s64 	%rd9, %rd1, %rd8;
	ld.global.u8 	%rs7, [%rd9];
	ld.global.u8 	%rs8, [%rd9+1];
	ld.global.u8 	%rs9, [%rd9+2];
	st.shared.u8 	[%r77], %rs7;
	st.shared.u8 	[%r77+1], %rs8;
	st.shared.u8 	[%r77+2], %rs9;
$L__BB0_4:
	setp.ge.u32 	%p5, %r6, %r42;
	sub.s32 	%r18, %r5, %r42;
	setp.lt.u32 	%p6, %r8, %r18;
	or.pred  	%p7, %p5, %p6;
	@%p7 bra 	$L__BB0_6;
	add.s32 	%r93, %r4, -1;
	mul.lo.s32 	%r94, %r93, %r42;
	mad.lo.s32 	%r95, %r94, 3, %r16;
	sub.s32 	%r96, %r10, %r42;
	add.s32 	%r97, %r96, 2048;
	shr.s32 	%r98, %r97, 31;
	shr.u32 	%r99, %r98, 21;
	add.s32 	%r100, %r97, %r99;
	and.b32  	%r101, %r100, -2048;
	sub.s32 	%r102, %r97, %r101;
	add.s32 	%r103, %r42, %r11;
	shr.s32 	%r104, %r103, 31;
	shr.u32 	%r105, %r104, 21;
	add.s32 	%r106, %r103, %r105;
	and.b32  	%r107, %r106, 2095104;
	sub.s32 	%r108, %r103, %r107;
	shl.b32 	%r109, %r108, 11;
	add.s32 	%r110, %r109, %r102;
	mul.wide.s32 	%rd10, %r110, 3;
	add.s64 	%rd11, %rd1, %rd10;
	ld.global.u8 	%rs10, [%rd11];
	ld.global.u8 	%rs11, [%rd11+1];
	ld.global.u8 	%rs12, [%rd11+2];
	st.shared.u8 	[%r95], %rs10;
	st.shared.u8 	[%r95+1], %rs11;
	st.shared.u8 	[%r95+2], %rs12;
$L__BB0_6:
	setp.lt.u32 	%p8, %r8, %r18;
	setp.lt.u32 	%p9, %r6, %r17;
	or.pred  	%p10, %p9, %p8;
	@%p10 bra 	$L__BB0_8;
	mad.lo.s32 	%r111, %r4, %r42, %r42;
	mad.lo.s32 	%r112, %r111, 3, %r16;
	add.s32 	%r113, %r42, %r10;
	shr.s32 	%r114, %r113, 31;
	shr.u32 	%r115, %r114, 21;
	add.s32 	%r116, %r113, %r115;
	and.b32  	%r117, %r116, -2048;
	sub.s32 	%r118, %r113, %r117;
	add.s32 	%r119, %r42, %r11;
	shr.s32 	%r120, %r119, 31;
	shr.u32 	%r121, %r120, 21;
	add.s32 	%r122, %r119, %r121;
	and.b32  	%r123, %r122, 2095104;
	sub.s32 	%r124, %r119, %r123;
	shl.b32 	%r125, %r124, 11;
	add.s32 	%r126, %r125, %r118;
	mul.wide.s32 	%rd12, %r126, 3;
	add.s64 	%rd13, %rd1, %rd12;
	ld.global.u8 	%rs13, [%rd13];
	ld.global.u8 	%rs14, [%rd13+1];
	ld.global.u8 	%rs15, [%rd13+2];
	st.shared.u8 	[%r112], %rs13;
	st.shared.u8 	[%r112+1], %rs14;
	st.shared.u8 	[%r112+2], %rs15;
$L__BB0_8:
	setp.ge.u32 	%p11, %r8, %r42;
	@%p11 bra 	$L__BB0_10;
	sub.s32 	%r127, %r11, %r42;
	add.s32 	%r128, %r127, 2048;
	shr.s32 	%r129, %r128, 31;
	shr.u32 	%r130, %r129, 21;
	add.s32 	%r131, %r128, %r130;
	and.b32  	%r132, %r131, 2095104;
	sub.s32 	%r133, %r128, %r132;
	shl.b32 	%r134, %r133, 11;
	add.s32 	%r135, %r134, %r10;
	mad.lo.s32 	%r136, %r4, %r8, %r7;
	mad.lo.s32 	%r138, %r136, 3, %r53;
	mul.wide.s32 	%rd14, %r135, 3;
	add.s64 	%rd15, %rd1, %rd14;
	ld.global.u8 	%rs16, [%rd15];
	ld.global.u8 	%rs17, [%rd15+1];
	ld.global.u8 	%rs18, [%rd15+2];
	st.shared.u8 	[%r138], %rs16;
	st.shared.u8 	[%r138+1], %rs17;
	st.shared.u8 	[%r138+2], %rs18;
$L__BB0_10:
	setp.lt.u32 	%p12, %r8, %r18;
	@%p12 bra 	$L__BB0_12;
	add.s32 	%r139, %r42, %r11;
	shr.s32 	%r140, %r139, 31;
	shr.u32 	%r141, %r140, 21;
	add.s32 	%r142, %r139, %r141;
	and.b32  	%r143, %r142, 2095104;
	sub.s32 	%r144, %r139, %r143;
	shl.b32 	%r145, %r144, 11;
	add.s32 	%r146, %r145, %r10;
	add.s32 	%r147, %r9, %r42;
	mad.lo.s32 	%r148, %r147, %r4, %r7;
	mad.lo.s32 	%r150, %r148, 3, %r53;
	mul.wide.s32 	%rd16, %r146, 3;
	add.s64 	%rd17, %rd1, %rd16;
	ld.global.u8 	%rs19, [%rd17];
	ld.global.u8 	%rs20, [%rd17+1];
	ld.global.u8 	%rs21, [%rd17+2];
	st.shared.u8 	[%r150], %rs19;
	st.shared.u8 	[%r150+1], %rs20;
	st.shared.u8 	[%r150+2], %rs21;
$L__BB0_12:
	setp.ge.u32 	%p13, %r6, %r42;
	@%p13 bra 	$L__BB0_14;
	sub.s32 	%r151, %r10, %r42;
	add.s32 	%r152, %r151, 2048;
	shr.s32 	%r153, %r152, 31;
	shr.u32 	%r154, %r153, 21;
	add.s32 	%r155, %r152, %r154;
	and.b32  	%r156, %r155, -2048;
	sub.s32 	%r157, %r152, %r156;
	add.s32 	%r158, %r157, %r12;
	add.s32 	%r159, %r14, %r6;
	mad.lo.s32 	%r161, %r159, 3, %r53;
	mul.wide.s32 	%rd18, %r158, 3;
	add.s64 	%rd19, %rd1, %rd18;
	ld.global.u8 	%rs22, [%rd19];
	ld.global.u8 	%rs23, [%rd19+1];
	ld.global.u8 	%rs24, [%rd19+2];
	st.shared.u8 	[%r161], %rs22;
	st.shared.u8 	[%r161+1], %rs23;
	st.shared.u8 	[%r161+2], %rs24;
$L__BB0_14:
	setp.lt.u32 	%p14, %r6, %r17;
	@%p14 bra 	$L__BB0_16;
	add.s32 	%r162, %r42, %r10;
	shr.s32 	%r163, %r162, 31;
	shr.u32 	%r164, %r163, 21;
	add.s32 	%r165, %r162, %r164;
	and.b32  	%r166, %r165, -2048;
	sub.s32 	%r167, %r162, %r166;
	add.s32 	%r168, %r167, %r12;
	mad.lo.s32 	%r169, %r42, 3, %r16;
	mul.wide.s32 	%rd20, %r168, 3;
	add.s64 	%rd21, %rd1, %rd20;
	ld.global.u8 	%rs25, [%rd21];
	ld.global.u8 	%rs26, [%rd21+1];
	ld.global.u8 	%rs27, [%rd21+2];
	st.shared.u8 	[%r169], %rs25;
	st.shared.u8 	[%r169+1], %rs26;
	st.shared.u8 	[%r169+2], %rs27;
$L__BB0_16:
	bar.sync 	0;
	add.s32 	%r19, %r3, 1;
	mad.lo.s32 	%r170, %r3, %r3, %r3;
	add.s32 	%r171, %r170, %r19;
	cvt.rn.f32.u32 	%f45, %r171;
	rcp.rn.f32 	%f1, %f45;
	setp.lt.s32 	%p15, %r42, %r1;
	mov.f32 	%f162, 0f3727C5AC;
	mov.f32 	%f150, 0f00000000;
	mov.f32 	%f149, %f150;
	mov.f32 	%f148, %f150;
	@%p15 bra 	$L__BB0_27;
	and.b32  	%r20, %r3, 6;
	and.b32  	%r21, %r42, 1;
	and.b32  	%r172, %r19, -8;
	neg.s32 	%r22, %r172;
	mad.lo.s32 	%r174, %r6, 3, %r53;
	add.s32 	%r23, %r174, 11;
	mul.lo.s32 	%r24, %r4, 3;
	mov.f32 	%f147, 0f00000000;
	mov.u32 	%r192, %r1;
	mov.f32 	%f148, %f147;
	mov.f32 	%f149, %f147;
	mov.f32 	%f150, %f147;
$L__BB0_18:
	setp.lt.u32 	%p16, %r3, 7;
	add.s32 	%r26, %r192, %r9;
	mad.lo.s32 	%r27, %r26, %r4, %r7;
	mov.u32 	%r196, %r1;
	@%p16 bra 	$L__BB0_21;
	mad.lo.s32 	%r193, %r24, %r26, %r23;
	mov.u32 	%r194, %r22;
	mov.u32 	%r196, %r1;
$L__BB0_20:
	.pragma "nounroll";
	ld.shared.u8 	%rs28, [%r193+-11];
	ld.shared.u8 	%rs29, [%r193+-10];
	ld.shared.u8 	%rs30, [%r193+-9];
	cvt.rn.f32.u16 	%f47, %rs28;
	fma.rn.f32 	%f48, %f1, %f47, %f150;
	cvt.rn.f32.u16 	%f49, %rs29;
	fma.rn.f32 	%f50, %f1, %f49, %f149;
	cvt.rn.f32.u16 	%f51, %rs30;
	fma.rn.f32 	%f52, %f1, %f51, %f148;
	add.f32 	%f53, %f1, %f147;
	ld.shared.u8 	%rs31, [%r193+-8];
	ld.shared.u8 	%rs32, [%r193+-7];
	ld.shared.u8 	%rs33, [%r193+-6];
	cvt.rn.f32.u16 	%f54, %rs31;
	fma.rn.f32 	%f55, %f1, %f54, %f48;
	cvt.rn.f32.u16 	%f56, %rs32;
	fma.rn.f32 	%f57, %f1, %f56, %f50;
	cvt.rn.f32.u16 	%f58, %rs33;
	fma.rn.f32 	%f59, %f1, %f58, %f52;
	add.f32 	%f60, %f1, %f53;
	ld.shared.u8 	%rs34, [%r193+-5];
	ld.shared.u8 	%rs35, [%r193+-4];
	ld.shared.u8 	%rs36, [%r193+-3];
	cvt.rn.f32.u16 	%f61, %rs34;
	fma.rn.f32 	%f62, %f1, %f61, %f55;
	cvt.rn.f32.u16 	%f63, %rs35;
	fma.rn.f32 	%f64, %f1, %f63, %f57;
	cvt.rn.f32.u16 	%f65, %rs36;
	fma.rn.f32 	%f66, %f1, %f65, %f59;
	add.f32 	%f67, %f1, %f60;
	ld.shared.u8 	%rs37, [%r193+-2];
	ld.shared.u8 	%rs38, [%r193+-1];
	ld.shared.u8 	%rs39, [%r193];
	cvt.rn.f32.u16 	%f68, %rs37;
	fma.rn.f32 	%f69, %f1, %f68, %f62;
	cvt.rn.f32.u16 	%f70, %rs38;
	fma.rn.f32 	%f71, %f1, %f70, %f64;
	cvt.rn.f32.u16 	%f72, %rs39;
	fma.rn.f32 	%f73, %f1, %f72, %f66;
	add.f32 	%f74, %f1, %f67;
	ld.shared.u8 	%rs40, [%r193+1];
	ld.shared.u8 	%rs41, [%r193+2];
	ld.shared.u8 	%rs42, [%r193+3];
	cvt.rn.f32.u16 	%f75, %rs40;
	fma.rn.f32 	%f76, %f1, %f75, %f69;
	cvt.rn.f32.u16 	%f77, %rs41;
	fma.rn.f32 	%f78, %f1, %f77, %f71;
	cvt.rn.f32.u16 	%f79, %rs42;
	fma.rn.f32 	%f80, %f1, %f79, %f73;
	add.f32 	%f81, %f1, %f74;
	ld.shared.u8 	%rs43, [%r193+4];
	ld.shared.u8 	%rs44, [%r193+5];
	ld.shared.u8 	%rs45, [%r193+6];
	cvt.rn.f32.u16 	%f82, %rs43;
	fma.rn.f32 	%f83, %f1, %f82, %f76;
	cvt.rn.f32.u16 	%f84, %rs44;
	fma.rn.f32 	%f85, %f1, %f84, %f78;
	cvt.rn.f32.u16 	%f86, %rs45;
	fma.rn.f32 	%f87, %f1, %f86, %f80;
	add.f32 	%f88, %f1, %f81;
	ld.shared.u8 	%rs46, [%r193+7];
	ld.shared.u8 	%rs47, [%r193+8];
	ld.shared.u8 	%rs48, [%r193+9];
	cvt.rn.f32.u16 	%f89, %rs46;
	fma.rn.f32 	%f90, %f1, %f89, %f83;
	cvt.rn.f32.u16 	%f91, %rs47;
	fma.rn.f32 	%f92, %f1, %f91, %f85;
	cvt.rn.f32.u16 	%f93, %rs48;
	fma.rn.f32 	%f94, %f1, %f93, %f87;
	add.f32 	%f95, %f1, %f88;
	ld.shared.u8 	%rs49, [%r193+10];
	ld.shared.u8 	%rs50, [%r193+11];
	ld.shared.u8 	%rs51, [%r193+12];
	cvt.rn.f32.u16 	%f96, %rs49;
	fma.rn.f32 	%f150, %f1, %f96, %f90;
	cvt.rn.f32.u16 	%f97, %rs50;
	fma.rn.f32 	%f149, %f1, %f97, %f92;
	cvt.rn.f32.u16 	%f98, %rs51;
	fma.rn.f32 	%f148, %f1, %f98, %f94;
	add.f32 	%f147, %f1, %f95;
	add.s32 	%r196, %r196, 8;
	add.s32 	%r194, %r194, 8;
	add.s32 	%r193, %r193, 24;
	setp.ne.s32 	%p17, %r194, 0;
	@%p17 bra 	$L__BB0_20;
$L__BB0_21:
	setp.lt.u32 	%p18, %r20, 3;
	@%p18 bra 	$L__BB0_23;
	add.s32 	%r175, %r27, %r196;
	mov.u32 	%r176, shared_memory;
	mad.lo.s32 	%r177, %r175, 3, %r176;
	ld.shared.u8 	%rs52, [%r177];
	ld.shared.u8 	%rs53, [%r177+1];
	ld.shared.u8 	%rs54, [%r177+2];
	cvt.rn.f32.u16 	%f99, %rs52;
	fma.rn.f32 	%f100, %f1, %f99, %f150;
	cvt.rn.f32.u16 	%f101, %rs53;
	fma.rn.f32 	%f102, %f1, %f101, %f149;
	cvt.rn.f32.u16 	%f103, %rs54;
	fma.rn.f32 	%f104, %f1, %f103, %f148;
	add.f32 	%f105, %f1, %f147;
	ld.shared.u8 	%rs55, [%r177+3];
	ld.shared.u8 	%rs56, [%r177+4];
	ld.shared.u8 	%rs57, [%r177+5];
	cvt.rn.f32.u16 	%f106, %rs55;
	fma.rn.f32 	%f107, %f1, %f106, %f100;
	cvt.rn.f32.u16 	%f108, %rs56;
	fma.rn.f32 	%f109, %f1, %f108, %f102;
	cvt.rn.f32.u16 	%f110, %rs57;
	fma.rn.f32 	%f111, %f1, %f110, %f104;
	add.f32 	%f112, %f1, %f105;
	ld.shared.u8 	%rs58, [%r177+6];
	ld.shared.u8 	%rs59, [%r177+7];
	ld.shared.u8 	%rs60, [%r177+8];
	cvt.rn.f32.u16 	%f113, %rs58;
	fma.rn.f32 	%f114, %f1, %f113, %f107;
	cvt.rn.f32.u16 	%f115, %rs59;
	fma.rn.f32 	%f116, %f1, %f115, %f109;
	cvt.rn.f32.u16 	%f117, %rs60;
	fma.rn.f32 	%f118, %f1, %f117, %f111;
	add.f32 	%f119, %f1, %f112;
	ld.shared.u8 	%rs61, [%r177+9];
	ld.shared.u8 	%rs62, [%r177+10];
	ld.shared.u8 	%rs63, [%r177+11];
	cvt.rn.f32.u16 	%f120, %rs61;
	fma.rn.f32 	%f150, %f1, %f120, %f114;
	cvt.rn.f32.u16 	%f121, %rs62;
	fma.rn.f32 	%f149, %f1, %f121, %f116;
	cvt.rn.f32.u16 	%f122, %rs63;
	fma.rn.f32 	%f148, %f1, %f122, %f118;
	add.f32 	%f147, %f1, %f119;
	add.s32 	%r196, %r196, 4;
$L__BB0_23:
	setp.eq.s32 	%p19, %r21, 0;
	@%p19 bra 	$L__BB0_25;
	add.s32 	%r178, %r27, %r196;
	mov.u32 	%r179, shared_memory;
	mad.lo.s32 	%r180, %r178, 3, %r179;
	ld.shared.u8 	%rs64, [%r180];
	ld.shared.u8 	%rs65, [%r180+1];
	ld.shared.u8 	%rs66, [%r180+2];
	cvt.rn.f32.u16 	%f123, %rs64;
	fma.rn.f32 	%f124, %f1, %f123, %f150;
	cvt.rn.f32.u16 	%f125, %rs65;
	fma.rn.f32 	%f126, %f1, %f125, %f149;
	cvt.rn.f32.u16 	%f127, %rs66;
	fma.rn.f32 	%f128, %f1, %f127, %f148;
	add.f32 	%f129, %f1, %f147;
	ld.shared.u8 	%rs67, [%r180+3];
	ld.shared.u8 	%rs68, [%r180+4];
	ld.shared.u8 	%rs69, [%r180+5];
	cvt.rn.f32.u16 	%f130, %rs67;
	fma.rn.f32 	%f150, %f1, %f130, %f124;
	cvt.rn.f32.u16 	%f131, %rs68;
	fma.rn.f32 	%f149, %f1, %f131, %f126;
	cvt.rn.f32.u16 	%f132, %rs69;
	fma.rn.f32 	%f148, %f1, %f132, %f128;
	add.f32 	%f147, %f1, %f129;
	add.s32 	%r196, %r196, 2;
$L__BB0_25:
	add.s32 	%r181, %r27, %r196;
	mov.u32 	%r182, shared_memory;
	mad.lo.s32 	%r183, %r181, 3, %r182;
	ld.shared.u8 	%rs70, [%r183];
	ld.shared.u8 	%rs71, [%r183+1];
	ld.shared.u8 	%rs72, [%r183+2];
	cvt.rn.f32.u16 	%f133, %rs70;
	fma.rn.f32 	%f150, %f1, %f133, %f150;
	cvt.rn.f32.u16 	%f134, %rs71;
	fma.rn.f32 	%f149, %f1, %f134, %f149;
	cvt.rn.f32.u16 	%f135, %rs72;
	fma.rn.f32 	%f148, %f1, %f135, %f148;
	add.f32 	%f147, %f1, %f147;
	add.s32 	%r40, %r192, 1;
	setp.ne.s32 	%p20, %r192, %r42;
	mov.u32 	%r192, %r40;
	@%p20 bra 	$L__BB0_18;
	add.f32 	%f162, %f147, 0f3727C5AC;
$L__BB0_27:
	div.rn.f32 	%f136, %f150, %f162;
	div.rn.f32 	%f137, %f149, %f162;
	div.rn.f32 	%f138, %f148, %f162;
	cvt.rzi.u32.f32 	%r184, %f136;
	cvt.rzi.u32.f32 	%r185, %f137;
	cvt.rzi.u32.f32 	%r186, %f138;
	mad.lo.s32 	%r188, %r8, %r2, %r6;
	add.s32 	%r189, %r3, %r5;
	mad.lo.s32 	%r190, %r4, %r189, %r188;
	mov.u32 	%r191, shared_memory;
	mad.lo.s32 	%r41, %r190, 3, %r191;
	st.shared.u8 	[%r41], %r184;
	st.shared.u8 	[%r41+1], %r185;
	st.shared.u8 	[%r41+2], %r186;
	bar.sync 	0;
	setp.ge.u32 	%p21, %r6, %r2;
	setp.ge.u32 	%p22, %r8, %r5;
	or.pred  	%p23, %p21, %p22;
	@%p23 bra 	$L__BB0_29;
	cvta.to.global.u64 	%rd22, %rd2;
	mul.wide.s32 	%rd23, %r13, 3;
	add.s64 	%rd24, %rd22, %rd23;
	ld.shared.u8 	%rs73, [%r41];
	ld.shared.u8 	%rs74, [%r41+1];
	ld.shared.u8 	%rs75, [%r41+2];
	st.global.u8 	[%rd24], %rs73;
	st.global.u8 	[%rd24+1], %rs74;
	st.global.u8 	[%rd24+2], %rs75;
$L__BB0_29:
	ret;

}
	// .globl	_Z12image_blur_BP6uchar3S0_i
.visible .entry _Z12image_blur_BP6uchar3S0_i(
	.param .u64 .ptr .align 1 _Z12image_blur_BP6uchar3S0_i_param_0,
	.param .u64 .ptr .align 1 _Z12image_blur_BP6uchar3S0_i_param_1,
	.param .u32 _Z12image_blur_BP6uchar3S0_i_param_2
)
{
	.reg .pred 	%p<24>;
	.reg .b16 	%rs<76>;
	.reg .b32 	%r<199>;
	.reg .b32 	%f<163>;
	.reg .b64 	%rd<25>;

	ld.param.u64 	%rd3, [_Z12image_blur_BP6uchar3S0_i_param_0];
	ld.param.u64 	%rd2, [_Z12image_blur_BP6uchar3S0_i_param_1];
	ld.param.u32 	%r42, [_Z12image_blur_BP6uchar3S0_i_param_2];
	neg.s32 	%r1, %r42;
	cvta.to.global.u64 	%rd1, %rd3;
	mov.u32 	%r2, %ntid.x;
	shl.b32 	%r3, %r42, 1;
	add.s32 	%r4, %r3, %r2;
	mov.u32 	%r5, %ntid.y;
	mov.u32 	%r6, %tid.x;
	add.s32 	%r7, %r42, %r6;
	mov.u32 	%r8, %tid.y;
	add.s32 	%r9, %r42, %r8;
	mov.u32 	%r43, %ctaid.x;
	mov.u32 	%r44, %ctaid.y;
	mad.lo.s32 	%r45, %r44, %r5, %r8;
	mad.lo.s32 	%r46, %r43, %r2, %r6;
	add.s32 	%r47, %r46, 2048;
	shr.s32 	%r48, %r47, 31;
	shr.u32 	%r49, %r48, 21;
	add.s32 	%r50, %r47, %r49;
	and.b32  	%r51, %r50, -2048;
	sub.s32 	%r10, %r47, %r51;
	and.b32  	%r11, %r45, 2047;
	shl.b32 	%r52, %r45, 11;
	and.b32  	%r12, %r52, 4192256;
	add.s32 	%r13, %r12, %r10;
	mul.lo.s32 	%r14, %r4, %r9;
	add.s32 	%r15, %r14, %r7;
	mov.u32 	%r53, shared_memory;
	mad.lo.s32 	%r16, %r15, 3, %r53;
	mul.wide.s32 	%rd4, %r13, 3;
	add.s64 	%rd5, %rd1, %rd4;
	ld.global.u8 	%rs1, [%rd5];
	ld.global.u8 	%rs2, [%rd5+1];
	ld.global.u8 	%rs3, [%rd5+2];
	st.shared.u8 	[%r16], %rs1;
	st.shared.u8 	[%r16+1], %rs2;
	st.shared.u8 	[%r16+2], %rs3;
	max.u32 	%r54, %r6, %r8;
	setp.ge.u32 	%p1, %r54, %r42;
	@%p1 bra 	$L__BB1_2;
	mad.lo.s32 	%r55, %r4, %r42, %r42;
	sub.s32 	%r56, %r15, %r55;
	mad.lo.s32 	%r58, %r56, 3, %r53;
	sub.s32 	%r59, %r10, %r42;
	add.s32 	%r60, %r59, 2048;
	shr.s32 	%r61, %r60, 31;
	shr.u32 	%r62, %r61, 21;
	add.s32 	%r63, %r60, %r62;
	and.b32  	%r64, %r63, -2048;
	sub.s32 	%r65, %r60, %r64;
	sub.s32 	%r66, %r11, %r42;
	add.s32 	%r67, %r66, 2048;
	shr.s32 	%r68, %r67, 31;
	shr.u32 	%r69, %r68, 21;
	add.s32 	%r70, %r67, %r69;
	and.b32  	%r71, %r70, 2095104;
	sub.s32 	%r72, %r67, %r71;
	shl.b32 	%r73, %r72, 11;
	add.s32 	%r74, %r73, %r65;
	mul.wide.s32 	%rd6, %r74, 3;
	add.s64 	%rd7, %rd1, %rd6;
	ld.global.u8 	%rs4, [%rd7];
	ld.global.u8 	%rs5, [%rd7+1];
	ld.global.u8 	%rs6, [%rd7+2];
	st.shared.u8 	[%r58], %rs4;
	st.shared.u8 	[%r58+1], %rs5;
	st.shared.u8 	[%r58+2], %rs6;
$L__BB1_2:
	setp.ge.u32 	%p2, %r8, %r42;
	sub.s32 	%r17, %r2, %r42;
	setp.lt.u32 	%p3, %r6, %r17;
	or.pred  	%p4, %p2, %p3;
	@%p4 bra 	$L__BB1_4;
	sub.s32 	%r75, 1, %r4;
	mul.lo.s32 	%r76, %r42, %r75;
	mad.lo.s32 	%r77, %r76, 3, %r16;
	add.s32 	%r78, %r42, %r10;
	shr.s32 	%r79, %r78, 31;
	shr.u32 	%r80, %r79, 21;
	add.s32 	%r81, %r78, %r80;
	and.b32  	%r82, %r81, -2048;
	sub.s32 	%r83, %r78, %r82;
	sub.s32 	%r84, %r11, %r42;
	add.s32 	%r85, %r84, 2048;
	shr.s32 	%r86, %r85, 31;
	shr.u32 	%r87, %r86, 21;
	add.s32 	%r88, %r85, %r87;
	and.b32  	%r89, %r88, 2095104;
	sub.s32 	%r90, %r85, %r89;
	shl.b32 	%r91, %r90, 11;
	add.s32 	%r92, %r91, %r83;
	mul.wide.s32 	%rd8, %r92, 3;
	add.s64 	%rd9, %rd1, %rd8;
	ld.global.u8 	%rs7, [%rd9];
	ld.global.u8 	%rs8, [%rd9+1];
	ld.global.u8 	%rs9, [%rd9+2];
	st.shared.u8 	[%r77], %rs7;
	st.shared.u8 	[%r77+1], %rs8;
	st.shared.u8 	[%r77+2], %rs9;
$L__BB1_4:
	setp.ge.u32 	%p5, %r6, %r42;
	sub.s32 	%r18, %r5, %r42;
	setp.lt.u32 	%p6, %r8, %r18;
	or.pred  	%p7, %p5, %p6;
	@%p7 bra 	$L__BB1_6;
	add.s32 	%r93, %r4, -1;
	mul.lo.s32 	%r94, %r93, %r42;
	mad.lo.s32 	%r95, %r94, 3, %r16;
	sub.s32 	%r96, %r10, %r42;
	add.s32 	%r97, %r96, 2048;
	shr.s32 	%r98, %r97, 31;
	shr.u32 	%r99, %r98, 21;
	add.s32 	%r100, %r97, %r99;
	and.b32  	%r101, %r100, -2048;
	sub.s32 	%r102, %r97, %r101;
	add.s32 	%r103, %r42, %r11;
	shr.s32 	%r104, %r103, 31;
	shr.u32 	%r105, %r104, 21;
	add.s32 	%r106, %r103, %r105;
	and.b32  	%r107, %r106, 2095104;
	sub.s32 	%r108, %r103, %r107;
	shl.b32 	%r109, %r108, 11;
	add.s32 	%r110, %r109, %r102;
	mul.wide.s32 	%rd10, %r110, 3;
	add.s64 	%rd11, %rd1, %rd10;
	ld.global.u8 	%rs10, [%rd11];
	ld.global.u8 	%rs11, [%rd11+1];
	ld.global.u8 	%rs12, [%rd11+2];
	st.shared.u8 	[%r95], %rs10;
	st.shared.u8 	[%r95+1], %rs11;
	st.shared.u8 	[%r95+2], %rs12;
$L__BB1_6:
	setp.lt.u32 	%p8, %r8, %r18;
	setp.lt.u32 	%p9, %r6, %r17;
	or.pred  	%p10, %p9, %p8;
	@%p10 bra 	$L__BB1_8;
	mad.lo.s32 	%r111, %r4, %r42, %r42;
	mad.lo.s32 	%r112, %r111, 3, %r16;
	add.s32 	%r113, %r42, %r10;
	shr.s32 	%r114, %r113, 31;
	shr.u32 	%r115, %r114, 21;
	add.s32 	%r116, %r113, %r115;
	and.b32  	%r117, %r116, -2048;
	sub.s32 	%r118, %r113, %r117;
	add.s32 	%r119, %r42, %r11;
	shr.s32 	%r120, %r119, 31;
	shr.u32 	%r121, %r120, 21;
	add.s32 	%r122, %r119, %r121;
	and.b32  	%r123, %r122, 2095104;
	sub.s32 	%r124, %r119, %r123;
	shl.b32 	%r125, %r124, 11;
	add.s32 	%r126, %r125, %r118;
	mul.wide.s32 	%rd12, %r126, 3;
	add.s64 	%rd13, %rd1, %rd12;
	ld.global.u8 	%rs13, [%rd13];
	ld.global.u8 	%rs14, [%rd13+1];
	ld.global.u8 	%rs15, [%rd13+2];
	st.shared.u8 	[%r112], %rs13;
	st.shared.u8 	[%r112+1], %rs14;
	st.shared.u8 	[%r112+2], %rs15;
$L__BB1_8:
	setp.ge.u32 	%p11, %r8, %r42;
	@%p11 bra 	$L__BB1_10;
	sub.s32 	%r127, %r11, %r42;
	add.s32 	%r128, %r127, 2048;
	shr.s32 	%r129, %r128, 31;
	shr.u32 	%r130, %r129, 21;
	add.s32 	%r131, %r128, %r130;
	and.b32  	%r132, %r131, 2095104;
	sub.s32 	%r133, %r128, %r132;
	shl.b32 	%r134, %r133, 11;
	add.s32 	%r135, %r134, %r10;
	mad.lo.s32 	%r136, %r4, %r8, %r7;
	mad.lo.s32 	%r138, %r136, 3, %r53;
	mul.wide.s32 	%rd14, %r135, 3;
	add.s64 	%rd15, %rd1, %rd14;
	ld.global.u8 	%rs16, [%rd15];
	ld.global.u8 	%rs17, [%rd15+1];
	ld.global.u8 	%rs18, [%rd15+2];
	st.shared.u8 	[%r138], %rs16;
	st.shared.u8 	[%r138+1], %rs17;
	st.shared.u8 	[%r138+2], %rs18;
$L__BB1_10:
	setp.lt.u32 	%p12, %r8, %r18;
	@%p12 bra 	$L__BB1_12;
	add.s32 	%r139, %r42, %r11;
	shr.s32 	%r140, %r139, 31;
	shr.u32 	%r141, %r140, 21;
	add.s32 	%r142, %r139, %r141;
	and.b32  	%r143, %r142, 2095104;
	sub.s32 	%r144, %r139, %r143;
	shl.b32 	%r145, %r144, 11;
	add.s32 	%r146, %r145, %r10;
	add.s32 	%r147, %r9, %r42;
	mad.lo.s32 	%r148, %r147, %r4, %r7;
	mad.lo.s32 	%r150, %r148, 3, %r53;
	mul.wide.s32 	%rd16, %r146, 3;
	add.s64 	%rd17, %rd1, %rd16;
	ld.global.u8 	%rs19, [%rd17];
	ld.global.u8 	%rs20, [%rd17+1];
	ld.global.u8 	%rs21, [%rd17+2];
	st.shared.u8 	[%r150], %rs19;
	st.shared.u8 	[%r150+1], %rs20;
	st.shared.u8 	[%r150+2], %rs21;
$L__BB1_12:
	setp.ge.u32 	%p13, %r6, %r42;
	@%p13 bra 	$L__BB1_14;
	sub.s32 	%r151, %r10, %r42;
	add.s32 	%r152, %r151, 2048;
	shr.s32 	%r153, %r152, 31;
	shr.u32 	%r154, %r153, 21;
	add.s32 	%r155, %r152, %r154;
	and.b32  	%r156, %r155, -2048;
	sub.s32 	%r157, %r152, %r156;
	add.s32 	%r158, %r157, %r12;
	add.s32 	%r159, %r14, %r6;
	mad.lo.s32 	%r161, %r159, 3, %r53;
	mul.wide.s32 	%rd18, %r158, 3;
	add.s64 	%rd19, %rd1, %rd18;
	ld.global.u8 	%rs22, [%rd19];
	ld.global.u8 	%rs23, [%rd19+1];
	ld.global.u8 	%rs24, [%rd19+2];
	st.shared.u8 	[%r161], %rs22;
	st.shared.u8 	[%r161+1], %rs23;
	st.shared.u8 	[%r161+2], %rs24;
$L__BB1_14:
	setp.lt.u32 	%p14, %r6, %r17;
	@%p14 bra 	$L__BB1_16;
	add.s32 	%r162, %r42, %r10;
	shr.s32 	%r163, %r162, 31;
	shr.u32 	%r164, %r163, 21;
	add.s32 	%r165, %r162, %r164;
	and.b32  	%r166, %r165, -2048;
	sub.s32 	%r167, %r162, %r166;
	add.s32 	%r168, %r167, %r12;
	mad.lo.s32 	%r169, %r42, 3, %r16;
	mul.wide.s32 	%rd20, %r168, 3;
	add.s64 	%rd21, %rd1, %rd20;
	ld.global.u8 	%rs25, [%rd21];
	ld.global.u8 	%rs26, [%rd21+1];
	ld.global.u8 	%rs27, [%rd21+2];
	st.shared.u8 	[%r169], %rs25;
	st.shared.u8 	[%r169+1], %rs26;
	st.shared.u8 	[%r169+2], %rs27;
$L__BB1_16:
	bar.sync 	0;
	add.s32 	%r19, %r3, 1;
	mad.lo.s32 	%r170, %r3, %r3, %r3;
	add.s32 	%r171, %r170, %r19;
	cvt.rn.f32.u32 	%f45, %r171;
	rcp.rn.f32 	%f1, %f45;
	setp.lt.s32 	%p15, %r42, %r1;
	mov.f32 	%f162, 0f3727C5AC;
	mov.f32 	%f150, 0f00000000;
	mov.f32 	%f149, %f150;
	mov.f32 	%f148, %f150;
	@%p15 bra 	$L__BB1_27;
	and.b32  	%r20, %r3, 6;
	and.b32  	%r21, %r42, 1;
	and.b32  	%r172, %r19, -8;
	neg.s32 	%r22, %r172;
	mad.lo.s32 	%r174, %r6, 3, %r53;
	add.s32 	%r23, %r174, 11;
	mul.lo.s32 	%r24, %r4, 3;
	mov.f32 	%f147, 0f00000000;
	mov.u32 	%r192, %r1;
	mov.f32 	%f148, %f147;
	mov.f32 	%f149, %f147;
	mov.f32 	%f150, %f147;
$L__BB1_18:
	setp.lt.u32 	%p16, %r3, 7;
	add.s32 	%r26, %r192, %r9;
	mad.lo.s32 	%r27, %r26, %r4, %r7;
	mov.u32 	%r196, %r1;
	@%p16 bra 	$L__BB1_21;
	mad.lo.s32 	%r193, %r24, %r26, %r23;
	mov.u32 	%r194, %r22;
	mov.u32 	%r196, %r1;
$L__BB1_20:
	.pragma "nounroll";
	ld.shared.u8 	%rs28, [%r193+-11];
	ld.shared.u8 	%rs29, [%r193+-10];
	ld.shared.u8 	%rs30, [%r193+-9];
	cvt.rn.f32.u16 	%f47, %rs28;
	fma.rn.f32 	%f48, %f1, %f47, %f150;
	cvt.rn.f32.u16 	%f49, %rs29;
	fma.rn.f32 	%f50, %f1, %f49, %f149;
	cvt.rn.f32.u16 	%f51, %rs30;
	fma.rn.f32 	%f52, %f1, %f51, %f148;
	add.f32 	%f53, %f1, %f147;
	ld.shared.u8 	%rs31, [%r193+-8];
	ld.shared.u8 	%rs32, [%r193+-7];
	ld.shared.u8 	%rs33, [%r193+-6];
	cvt.rn.f32.u16 	%f54, %rs31;
	fma.rn.f32 	%f55, %f1, %f54, %f48;
	cvt.rn.f32.u16 	%f56, %rs32;
	fma.rn.f32 	%f57, %f1, %f56, %f50;
	cvt.rn.f32.u16 	%f58, %rs33;
	fma.rn.f32 	%f59, %f1, %f58, %f52;
	add.f32 	%f60, %f1, %f53;
	ld.shared.u8 	%rs34, [%r193+-5];
	ld.shared.u8 	%rs35, [%r193+-4];
	ld.shared.u8 	%rs36, [%r193+-3];
	cvt.rn.f32.u16 	%f61, %rs34;
	fma.rn.f32 	%f62, %f1, %f61, %f55;
	cvt.rn.f32.u16 	%f63, %rs35;
	fma.rn.f32 	%f64, %f1, %f63, %f57;
	cvt.rn.f32.u16 	%f65, %rs36;
	fma.rn.f32 	%f66, %f1, %f65, %f59;
	add.f32 	%f67, %f1, %f60;
	ld.shared.u8 	%rs37, [%r193+-2];
	ld.shared.u8 	%rs38, [%r193+-1];
	ld.shared.u8 	%rs39, [%r193];
	cvt.rn.f32.u16 	%f68, %rs37;
	fma.rn.f32 	%f69, %f1, %f68, %f62;
	cvt.rn.f32.u16 	%f70, %rs38;
	fma.rn.f32 	%f71, %f1, %f70, %f64;
	cvt.rn.f32.u16 	%f72, %rs39;
	fma.rn.f32 	%f73, %f1, %f72, %f66;
	add.f32 	%f74, %f1, %f67;
	ld.shared.u8 	%rs40, [%r193+1];
	ld.shared.u8 	%rs41, [%r193+2];
	ld.shared.u8 	%rs42, [%r193+3];
	cvt.rn.f32.u16 	%f75, %rs40;
	fma.rn.f32 	%f76, %f1, %f75, %f69;
	cvt.rn.f32.u16 	%f77, %rs41;
	fma.rn.f32 	%f78, %f1, %f77, %f71;
	cvt.rn.f32.u16 	%f79, %rs42;
	fma.rn.f32 	%f80, %f1, %f79, %f73;
	add.f32 	%f81, %f1, %f74;
	ld.shared.u8 	%rs43, [%r193+4];
	ld.shared.u8 	%rs44, [%r193+5];
	ld.shared.u8 	%rs45, [%r193+6];
	cvt.rn.f32.u16 	%f82, %rs43;
	fma.rn.f32 	%f83, %f1, %f82, %f76;
	cvt.rn.f32.u16 	%f84, %rs44;
	fma.rn.f32 	%f85, %f1, %f84, %f78;
	cvt.rn.f32.u16 	%f86, %rs45;
	fma.rn.f32 	%f87, %f1, %f86, %f80;
	add.f32 	%f88, %f1, %f81;
	ld.shared.u8 	%rs46, [%r193+7];
	ld.shared.u8 	%rs47, [%r193+8];
	ld.shared.u8 	%rs48, [%r193+9];
	cvt.rn.f32.u16 	%f89, %rs46;
	fma.rn.f32 	%f90, %f1, %f89, %f83;
	cvt.rn.f32.u16 	%f91, %rs47;
	fma.rn.f32 	%f92, %f1, %f91, %f85;
	cvt.rn.f32.u16 	%f93, %rs48;
	fma.rn.f32 	%f94, %f1, %f93, %f87;
	add.f32 	%f95, %f1, %f88;
	ld.shared.u8 	%rs49, [%r193+10];
	ld.shared.u8 	%rs50, [%r193+11];
	ld.shared.u8 	%rs51, [%r193+12];
	cvt.rn.f32.u16 	%f96, %rs49;
	fma.rn.f32 	%f150, %f1, %f96, %f90;
	cvt.rn.f32.u16 	%f97, %rs50;
	fma.rn.f32 	%f149, %f1, %f97, %f92;
	cvt.rn.f32.u16 	%f98, %rs51;
	fma.rn.f32 	%f148, %f1, %f98, %f94;
	add.f32 	%f147, %f1, %f95;
	add.s32 	%r196, %r196, 8;
	add.s32 	%r194, %r194, 8;
	add.s32 	%r193, %r193, 24;
	setp.ne.s32 	%p17, %r194, 0;
	@%p17 bra 	$L__BB1_20;
$L__BB1_21:
	setp.lt.u32 	%p18, %r20, 3;
	@%p18 bra 	$L__BB1_23;
	add.s32 	%r175, %r27, %r196;
	mov.u32 	%r176, shared_memory;
	mad.lo.s32 	%r177, %r175, 3, %r176;
	ld.shared.u8 	%rs52, [%r177];
	ld.shared.u8 	%rs53, [%r177+1];
	ld.shared.u8 	%rs54, [%r177+2];
	cvt.rn.f32.u16 	%f99, %rs52;
	fma.rn.f32 	%f100, %f1, %f99, %f150;
	cvt.rn.f32.u16 	%f101, %rs53;
	fma.rn.f32 	%f102, %f1, %f101, %f149;
	cvt.rn.f32.u16 	%f103, %rs54;
	fma.rn.f32 	%f104, %f1, %f103, %f148;
	add.f32 	%f105, %f1, %f147;
	ld.shared.u8 	%rs55, [%r177+3];
	ld.shared.u8 	%rs56, [%r177+4];
	ld.shared.u8 	%rs57, [%r177+5];
	cvt.rn.f32.u16 	%f106, %rs55;
	fma.rn.f32 	%f107, %f1, %f106, %f100;
	cvt.rn.f32.u16 	%f108, %rs56;
	fma.rn.f32 	%f109, %f1, %f108, %f102;
	cvt.rn.f32.u16 	%f110, %rs57;
	fma.rn.f32 	%f111, %f1, %f110, %f104;
	add.f32 	%f112, %f1, %f105;
	ld.shared.u8 	%rs58, [%r177+6];
	ld.shared.u8 	%rs59, [%r177+7];
	ld.shared.u8 	%rs60, [%r177+8];
	cvt.rn.f32.u16 	%f113, %rs58;
	fma.rn.f32 	%f114, %f1, %f113, %f107;
	cvt.rn.f32.u16 	%f115, %rs59;
	fma.rn.f32 	%f116, %f1, %f115, %f109;
	cvt.rn.f32.u16 	%f117, %rs60;
	fma.rn.f32 	%f118, %f1, %f117, %f111;
	add.f32 	%f119, %f1, %f112;
	ld.shared.u8 	%rs61, [%r177+9];
	ld.shared.u8 	%rs62, [%r177+10];
	ld.shared.u8 	%rs63, [%r177+11];
	cvt.rn.f32.u16 	%f120, %rs61;
	fma.rn.f32 	%f150, %f1, %f120, %f114;
	cvt.rn.f32.u16 	%f121, %rs62;
	fma.rn.f32 	%f149, %f1, %f121, %f116;
	cvt.rn.f32.u16 	%f122, %rs63;
	fma.rn.f32 	%f148, %f1, %f122, %f118;
	add.f32 	%f147, %f1, %f119;
	add.s32 	%r196, %r196, 4;
$L__BB1_23:
	setp.eq.s32 	%p19, %r21, 0;
	@%p19 bra 	$L__BB1_25;
	add.s32 	%r178, %r27, %r196;
	mov.u32 	%r179, shared_memory;
	mad.lo.s32 	%r180, %r178, 3, %r179;
	ld.shared.u8 	%rs64, [%r180];
	ld.shared.u8 	%rs65, [%r180+1];
	ld.shared.u8 	%rs66, [%r180+2];
	cvt.rn.f32.u16 	%f123, %rs64;
	fma.rn.f32 	%f124, %f1, %f123, %f150;
	cvt.rn.f32.u16 	%f125, %rs65;
	fma.rn.f32 	%f126, %f1, %f125, %f149;
	cvt.rn.f32.u16 	%f127, %rs66;
	fma.rn.f32 	%f128, %f1, %f127, %f148;
	add.f32 	%f129, %f1, %f147;
	ld.shared.u8 	%rs67, [%r180+3];
	ld.shared.u8 	%rs68, [%r180+4];
	ld.shared.u8 	%rs69, [%r180+5];
	cvt.rn.f32.u16 	%f130, %rs67;
	fma.rn.f32 	%f150, %f1, %f130, %f124;
	cvt.rn.f32.u16 	%f131, %rs68;
	fma.rn.f32 	%f149, %f1, %f131, %f126;
	cvt.rn.f32.u16 	%f132, %rs69;
	fma.rn.f32 	%f148, %f1, %f132, %f128;
	add.f32 	%f147, %f1, %f129;
	add.s32 	%r196, %r196, 2;
$L__BB1_25:
	add.s32 	%r181, %r27, %r196;
	mov.u32 	%r182, shared_memory;
	mad.lo.s32 	%r183, %r181, 3, %r182;
	ld.shared.u8 	%rs70, [%r183];
	ld.shared.u8 	%rs71, [%r183+1];
	ld.shared.u8 	%rs72, [%r183+2];
	cvt.rn.f32.u16 	%f133, %rs70;
	fma.rn.f32 	%f150, %f1, %f133, %f150;
	cvt.rn.f32.u16 	%f134, %rs71;
	fma.rn.f32 	%f149, %f1, %f134, %f149;
	cvt.rn.f32.u16 	%f135, %rs72;
	fma.rn.f32 	%f148, %f1, %f135, %f148;
	add.f32 	%f147, %f1, %f147;
	add.s32 	%r40, %r192, 1;
	setp.ne.s32 	%p20, %r192, %r42;
	mov.u32 	%r192, %r40;
	@%p20 bra 	$L__BB1_18;
	add.f32 	%f162, %f147, 0f3727C5AC;
$L__BB1_27:
	div.rn.f32 	%f136, %f150, %f162;
	div.rn.f32 	%f137, %f149, %f162;
	div.rn.f32 	%f138, %f148, %f162;
	cvt.rzi.u32.f32 	%r184, %f136;
	cvt.rzi.u32.f32 	%r185, %f137;
	cvt.rzi.u32.f32 	%r186, %f138;
	mad.lo.s32 	%r188, %r8, %r2, %r6;
	add.s32 	%r189, %r3, %r5;
	mad.lo.s32 	%r190, %r4, %r189, %r188;
	mov.u32 	%r191, shared_memory;
	mad.lo.s32 	%r41, %r190, 3, %r191;
	st.shared.u8 	[%r41], %r184;
	st.shared.u8 	[%r41+1], %r185;
	st.shared.u8 	[%r41+2], %r186;
	bar.sync 	0;
	setp.ge.u32 	%p21, %r6, %r2;
	setp.ge.u32 	%p22, %r8, %r5;
	or.pred  	%p23, %p21, %p22;
	@%p23 bra 	$L__BB1_29;
	cvta.to.global.u64 	%rd22, %rd2;
	mul.wide.s32 	%rd23, %r13, 3;
	add.s64 	%rd24, %rd22, %rd23;
	ld.shared.u8 	%rs73, [%r41];
	ld.shared.u8 	%rs74, [%r41+1];
	ld.shared.u8 	%rs75, [%r41+2];
	st.global.u8 	[%rd24], %rs73;
	st.global.u8 	[%rd24+1], %rs74;
	st.global.u8 	[%rd24+2], %rs75;
$L__BB1_29:
	ret;

}
	// .globl	_Z12image_blur_CP6uchar3S0_i
.visible .entry _Z12image_blur_CP6uchar3S0_i(
	.param .u64 .ptr .align 1 _Z12image_blur_CP6uchar3S0_i_param_0,
	.param .u64 .ptr .align 1 _Z12image_blur_CP6uchar3S0_i_param_1,
	.param .u32 _Z12image_blur_CP6uchar3S0_i_param_2
)
{
	.reg .pred 	%p<24>;
	.reg .b16 	%rs<76>;
	.reg .b32 	%r<199>;
	.reg .b32 	%f<163>;
	.reg .b64 	%rd<25>;

	ld.param.u64 	%rd3, [_Z12image_blur_CP6uchar3S0_i_param_0];
	ld.param.u64 	%rd2, [_Z12image_blur_CP6uchar3S0_i_param_1];
	ld.param.u32 	%r42, [_Z12image_blur_CP6uchar3S0_i_param_2];
	neg.s32 	%r1, %r42;
	cvta.to.global.u64 	%rd1, %rd3;
	mov.u32 	%r2, %ntid.x;
	shl.b32 	%r3, %r42, 1;
	add.s32 	%r4, %r3, %r2;
	mov.u32 	%r5, %ntid.y;
	mov.u32 	%r6, %tid.x;
	add.s32 	%r7, %r42, %r6;
	mov.u32 	%r8, %tid.y;
	add.s32 	%r9, %r42, %r8;
	mov.u32 	%r43, %ctaid.x;
	mov.u32 	%r44, %ctaid.y;
	mad.lo.s32 	%r45, %r44, %r5, %r8;
	mad.lo.s32 	%r46, %r43, %r2, %r6;
	add.s32 	%r47, %r46, 2048;
	shr.s32 	%r48, %r47, 31;
	shr.u32 	%r49, %r48, 21;
	add.s32 	%r50, %r47, %r49;
	and.b32  	%r51, %r50, -2048;
	sub.s32 	%r10, %r47, %r51;
	and.b32  	%r11, %r45, 2047;
	shl.b32 	%r52, %r45, 11;
	and.b32  	%r12, %r52, 4192256;
	add.s32 	%r13, %r12, %r10;
	mul.lo.s32 	%r14, %r4, %r9;
	add.s32 	%r15, %r14, %r7;
	mov.u32 	%r53, shared_memory;
	mad.lo.s32 	%r16, %r15, 3, %r53;
	mul.wide.s32 	%rd4, %r13, 3;
	add.s64 	%rd5, %rd1, %rd4;
	ld.global.u8 	%rs1, [%rd5];
	ld.global.u8 	%rs2, [%rd5+1];
	ld.global.u8 	%rs3, [%rd5+2];
	st.shared.u8 	[%r16], %rs1;
	st.shared.u8 	[%r16+1], %rs2;
	st.shared.u8 	[%r16+2], %rs3;
	max.u32 	%r54, %r6, %r8;
	setp.ge.u32 	%p1, %r54, %r42;
	@%p1 bra 	$L__BB2_2;
	mad.lo.s32 	%r55, %r4, %r42, %r42;
	sub.s32 	%r56, %r15, %r55;
	mad.lo.s32 	%r58, %r56, 3, %r53;
	sub.s32 	%r59, %r10, %r42;
	add.s32 	%r60, %r59, 2048;
	shr.s32 	%r61, %r60, 31;
	shr.u32 	%r62, %r61, 21;
	add.s32 	%r63, %r60, %r62;
	and.b32  	%r64, %r63, -2048;
	sub.s32 	%r65, %r60, %r64;
	sub.s32 	%r66, %r11, %r42;
	add.s32 	%r67, %r66, 2048;
	shr.s32 	%r68, %r67, 31;
	shr.u32 	%r69, %r68, 21;
	add.s32 	%r70, %r67, %r69;
	and.b32  	%r71, %r70, 2095104;
	sub.s32 	%r72, %r67, %r71;
	shl.b32 	%r73, %r72, 11;
	add.s32 	%r74, %r73, %r65;
	mul.wide.s32 	%rd6, %r74, 3;
	add.s64 	%rd7, %rd1, %rd6;
	ld.global.u8 	%rs4, [%rd7];
	ld.global.u8 	%rs5, [%rd7+1];
	ld.global.u8 	%rs6, [%rd7+2];
	st.shared.u8 	[%r58], %rs4;
	st.shared.u8 	[%r58+1], %rs5;
	st.shared.u8 	[%r58+2], %rs6;
$L__BB2_2:
	setp.ge.u32 	%p2, %r8, %r42;
	sub.s32 	%r17, %r2, %r42;
	setp.lt.u32 	%p3, %r6, %r17;
	or.pred  	%p4, %p2, %p3;
	@%p4 bra 	$L__BB2_4;
	sub.s32 	%r75, 1, %r4;
	mul.lo.s32 	%r76, %r42, %r75;
	mad.lo.s32 	%r77, %r76, 3, %r16;
	add.s32 	%r78, %r42, %r10;
	shr.s32 	%r79, %r78, 31;
	shr.u32 	%r80, %r79, 21;
	add.s32 	%r81, %r78, %r80;
	and.b32  	%r82, %r81, -2048;
	sub.s32 	%r83, %r78, %r82;
	sub.s32 	%r84, %r11, %r42;
	add.s32 	%r85, %r84, 2048;
	shr.s32 	%r86, %r85, 31;
	shr.u32 	%r87, %r86, 21;
	add.s32 	%r88, %r85, %r87;
	and.b32  	%r89, %r88, 2095104;
	sub.s32 	%r90, %r85, %r89;
	shl.b32 	%r91, %r90, 11;
	add.s32 	%r92, %r91, %r83;
	mul.wide.s32 	%rd8, %r92, 3;
	add.s64 	%rd9, %rd1, %rd8;
	ld.global.u8 	%rs7, [%rd9];
	ld.global.u8 	%rs8, [%rd9+1];
	ld.global.u8 	%rs9, [%rd9+2];
	st.shared.u8 	[%r77], %rs7;
	st.shared.u8 	[%r77+1], %rs8;
	st.shared.u8 	[%r77+2], %rs9;
$L__BB2_4:
	setp.ge.u32 	%p5, %r6, %r42;
	sub.s32 	%r18, %r5, %r42;
	setp.lt.u32 	%p6, %r8, %r18;
	or.pred  	%p7, %p5, %p6;
	@%p7 bra 	$L__BB2_6;
	add.s32 	%r93, %r4, -1;
	mul.lo.s32 	%r94, %r93, %r42;
	mad.lo.s32 	%r95, %r94, 3, %r16;
	sub.s32 	%r96, %r10, %r42;
	add.s32 	%r97, %r96, 2048;
	shr.s32 	%r98, %r97, 31;
	shr.u32 	%r99, %r98, 21;
	add.s32 	%r100, %r97, %r99;
	and.b32  	%r101, %r100, -2048;
	sub.s32 	%r102, %r97, %r101;
	add.s32 	%r103, %r42, %r11;
	shr.s32 	%r104, %r103, 31;
	shr.u32 	%r105, %r104, 21;
	add.s32 	%r106, %r103, %r105;
	and.b32  	%r107, %r106, 2095104;
	sub.s32 	%r108, %r103, %r107;
	shl.b32 	%r109, %r108, 11;
	add.s32 	%r110, %r109, %r102;
	mul.wide.s32 	%rd10, %r110, 3;
	add.s64 	%rd11, %rd1, %rd10;
	ld.global.u8 	%rs10, [%rd11];
	ld.global.u8 	%rs11, [%rd11+1];
	ld.global.u8 	%rs12, [%rd11+2];
	st.shared.u8 	[%r95], %rs10;
	st.shared.u8 	[%r95+1], %rs11;
	st.shared.u8 	[%r95+2], %rs12;
$L__BB2_6:
	setp.lt.u32 	%p8, %r8, %r18;
	setp.lt.u32 	%p9, %r6, %r17;
	or.pred  	%p10, %p9, %p8;
	@%p10 bra 	$L__BB2_8;
	mad.lo.s32 	%r111, %r4, %r42, %r42;
	mad.lo.s32 	%r112, %r111, 3, %r16;
	add.s32 	%r113, %r42, %r10;
	shr.s32 	%r114, %r113, 31;
	shr.u32 	%r115, %r114, 21;
	add.s32 	%r116, %r113, %r115;
	and.b32  	%r117, %r116, -2048;
	sub.s32 	%r118, %r113, %r117;
	add.s32 	%r119, %r42, %r11;
	shr.s32 	%r120, %r119, 31;
	shr.u32 	%r121, %r120, 21;
	add.s32 	%r122, %r119, %r121;
	and.b32  	%r123, %r122, 2095104;
	sub.s32 	%r124, %r119, %r123;
	shl.b32 	%r125, %r124, 11;
	add.s32 	%r126, %r125, %r118;
	mul.wide.s32 	%rd12, %r126, 3;
	add.s64 	%rd13, %rd1, %rd12;
	ld.global.u8 	%rs13, [%rd13];
	ld.global.u8 	%rs14, [%rd13+1];
	ld.global.u8 	%rs15, [%rd13+2];
	st.shared.u8 	[%r112], %rs13;
	st.shared.u8 	[%r112+1], %rs14;
	st.shared.u8 	[%r112+2], %rs15;
$L__BB2_8:
	setp.ge.u32 	%p11, %r8, %r42;
	@%p11 bra 	$L__BB2_10;
	sub.s32 	%r127, %r11, %r42;
	add.s32 	%r128, %r127, 2048;
	shr.s32 	%r129, %r128, 31;
	shr.u32 	%r130, %r129, 21;
	add.s32 	%r131, %r128, %r130;
	and.b32  	%r132, %r131, 2095104;
	sub.s32 	%r133, %r128, %r132;
	shl.b32 	%r134, %r133, 11;
	add.s32 	%r135, %r134, %r10;
	mad.lo.s32 	%r136, %r4, %r8, %r7;
	mad.lo.s32 	%r138, %r136, 3, %r53;
	mul.wide.s32 	%rd14, %r135, 3;
	add.s64 	%rd15, %rd1, %rd14;
	ld.global.u8 	%rs16, [%rd15];
	ld.global.u8 	%rs17, [%rd15+1];
	ld.global.u8 	%rs18, [%rd15+2];
	st.shared.u8 	[%r138], %rs16;
	st.shared.u8 	[%r138+1], %rs17;
	st.shared.u8 	[%r138+2], %rs18;
$L__BB2_10:
	setp.lt.u32 	%p12, %r8, %r18;
	@%p12 bra 	$L__BB2_12;
	add.s32 	%r139, %r42, %r11;
	shr.s32 	%r140, %r139, 31;
	shr.u32 	%r141, %r140, 21;
	add.s32 	%r142, %r139, %r141;
	and.b32  	%r143, %r142, 2095104;
	sub.s32 	%r144, %r139, %r143;
	shl.b32 	%r145, %r144, 11;
	add.s32 	%r146, %r145, %r10;
	add.s32 	%r147, %r9, %r42;
	mad.lo.s32 	%r148, %r147, %r4, %r7;
	mad.lo.s32 	%r150, %r148, 3, %r53;
	mul.wide.s32 	%rd16, %r146, 3;
	add.s64 	%rd17, %rd1, %rd16;
	ld.global.u8 	%rs19, [%rd17];
	ld.global.u8 	%rs20, [%rd17+1];
	ld.global.u8 	%rs21, [%rd17+2];
	st.shared.u8 	[%r150], %rs19;
	st.shared.u8 	[%r150+1], %rs20;
	st.shared.u8 	[%r150+2], %rs21;
$L__BB2_12:
	setp.ge.u32 	%p13, %r6, %r42;
	@%p13 bra 	$L__BB2_14;
	sub.s32 	%r151, %r10, %r42;
	add.s32 	%r152, %r151, 2048;
	shr.s32 	%r153, %r152, 31;
	shr.u32 	%r154, %r153, 21;
	add.s32 	%r155, %r152, %r154;
	and.b32  	%r156, %r155, -2048;
	sub.s32 	%r157, %r152, %r156;
	add.s32 	%r158, %r157, %r12;
	add.s32 	%r159, %r14, %r6;
	mad.lo.s32 	%r161, %r159, 3, %r53;
	mul.wide.s32 	%rd18, %r158, 3;
	add.s64 	%rd19, %rd1, %rd18;
	ld.global.u8 	%rs22, [%rd19];
	ld.global.u8 	%rs23, [%rd19+1];
	ld.global.u8 	%rs24, [%rd19+2];
	st.shared.u8 	[%r161], %rs22;
	st.shared.u8 	[%r161+1], %rs23;
	st.shared.u8 	[%r161+2], %rs24;
$L__BB2_14:
	setp.lt.u32 	%p14, %r6, %r17;
	@%p14 bra 	$L__BB2_16;
	add.s32 	%r162, %r42, %r10;
	shr.s32 	%r163, %r162, 31;
	shr.u32 	%r164, %r163, 21;
	add.s32 	%r165, %r162, %r164;
	and.b32  	%r166, %r165, -2048;
	sub.s32 	%r167, %r162, %r166;
	add.s32 	%r168, %r167, %r12;
	mad.lo.s32 	%r169, %r42, 3, %r16;
	mul.wide.s32 	%rd20, %r168, 3;
	add.s64 	%rd21, %rd1, %rd20;
	ld.global.u8 	%rs25, [%rd21];
	ld.global.u8 	%rs26, [%rd21+1];
	ld.global.u8 	%rs27, [%rd21+2];
	st.shared.u8 	[%r169], %rs25;
	st.shared.u8 	[%r169+1], %rs26;
	st.shared.u8 	[%r169+2], %rs27;
$L__BB2_16:
	bar.sync 	0;
	add.s32 	%r19, %r3, 1;
	mad.lo.s32 	%r170, %r3, %r3, %r3;
	add.s32 	%r171, %r170, %r19;
	cvt.rn.f32.u32 	%f45, %r171;
	rcp.rn.f32 	%f1, %f45;
	setp.lt.s32 	%p15, %r42, %r1;
	mov.f32 	%f162, 0f3727C5AC;
	mov.f32 	%f150, 0f00000000;
	mov.f32 	%f149, %f150;
	mov.f32 	%f148, %f150;
	@%p15 bra 	$L__BB2_27;
	and.b32  	%r20, %r3, 6;
	and.b32  	%r21, %r42, 1;
	and.b32  	%r172, %r19, -8;
	neg.s32 	%r22, %r172;
	mad.lo.s32 	%r174, %r6, 3, %r53;
	add.s32 	%r23, %r174, 11;
	mul.lo.s32 	%r24, %r4, 3;
	mov.f32 	%f147, 0f00000000;
	mov.u32 	%r192, %r1;
	mov.f32 	%f148, %f147;
	mov.f32 	%f149, %f147;
	mov.f32 	%f150, %f147;
$L__BB2_18:
	setp.lt.u32 	%p16, %r3, 7;
	add.s32 	%r26, %r192, %r9;
	mad.lo.s32 	%r27, %r26, %r4, %r7;
	mov.u32 	%r196, %r1;
	@%p16 bra 	$L__BB2_21;
	mad.lo.s32 	%r193, %r24, %r26, %r23;
	mov.u32 	%r194, %r22;
	mov.u32 	%r196, %r1;
$L__BB2_20:
	.pragma "nounroll";
	ld.shared.u8 	%rs28, [%r193+-11];
	ld.shared.u8 	%rs29, [%r193+-10];
	ld.shared.u8 	%rs30, [%r193+-9];
	cvt.rn.f32.u16 	%f47, %rs28;
	fma.rn.f32 	%f48, %f1, %f47, %f150;
	cvt.rn.f32.u16 	%f49, %rs29;
	fma.rn.f32 	%f50, %f1, %f49, %f149;
	cvt.rn.f32.u16 	%f51, %rs30;
	fma.rn.f32 	%f52, %f1, %f51, %f148;
	add.f32 	%f53, %f1, %f147;
	ld.shared.u8 	%rs31, [%r193+-8];
	ld.shared.u8 	%rs32, [%r193+-7];
	ld.shared.u8 	%rs33, [%r193+-6];
	cvt.rn.f32.u16 	%f54, %rs31;
	fma.rn.f32 	%f55, %f1, %f54, %f48;
	cvt.rn.f32.u16 	%f56, %rs32;
	fma.rn.f32 	%f57, %f1, %f56, %f50;
	cvt.rn.f32.u16 	%f58, %rs33;
	fma.rn.f32 	%f59, %f1, %f58, %f52;
	add.f32 	%f60, %f1, %f53;
	ld.shared.u8 	%rs34, [%r193+-5];
	ld.shared.u8 	%rs35, [%r193+-4];
	ld.shared.u8 	%rs36, [%r193+-3];
	cvt.rn.f32.u16 	%f61, %rs34;
	fma.rn.f32 	%f62, %f1, %f61, %f55;
	cvt.rn.f32.u16 	%f63, %rs35;
	fma.rn.f32 	%f64, %f1, %f63, %f57;
	cvt.rn.f32.u16 	%f65, %rs36;
	fma.rn.f32 	%f66, %f1, %f65, %f59;
	add.f32 	%f67, %f1, %f60;
	ld.shared.u8 	%rs37, [%r193+-2];
	ld.shared.u8 	%rs38, [%r193+-1];
	ld.shared.u8 	%rs39, [%r193];
	cvt.rn.f32.u16 	%f68, %rs37;
	fma.rn.f32 	%f69, %f1, %f68, %f62;
	cvt.rn.f32.u16 	%f70, %rs38;
	fma.rn.f32 	%f71, %f1, %f70, %f64;
	cvt.rn.f32.u16 	%f72, %rs39;
	fma.rn.f32 	%f73, %f1, %f72, %f66;
	add.f32 	%f74, %f1, %f67;
	ld.shared.u8 	%rs40, [%r193+1];
	ld.shared.u8 	%rs41, [%r193+2];
	ld.shared.u8 	%rs42, [%r193+3];
	cvt.rn.f32.u16 	%f75, %rs40;
	fma.rn.f32 	%f76, %f1, %f75, %f69;
	cvt.rn.f32.u16 	%f77, %rs41;
	fma.rn.f32 	%f78, %f1, %f77, %f71;
	cvt.rn.f32.u16 	%f79, %rs42;
	fma.rn.f32 	%f80, %f1, %f79, %f73;
	add.f32 	%f81, %f1, %f74;
	ld.shared.u8 	%rs43, [%r193+4];
	ld.shared.u8 	%rs44, [%r193+5];
	ld.shared.u8 	%rs45, [%r193+6];
	cvt.rn.f32.u16 	%f82, %rs43;
	fma.rn.f32 	%f83, %f1, %f82, %f76;
	cvt.rn.f32.u16 	%f84, %rs44;
	fma.rn.f32 	%f85, %f1, %f84, %f78;
	cvt.rn.f32.u16 	%f86, %rs45;
	fma.rn.f32 	%f87, %f1, %f86, %f80;
	add.f32 	%f88, %f1, %f81;
	ld.shared.u8 	%rs46, [%r193+7];
	ld.shared.u8 	%rs47, [%r193+8];
	ld.shared.u8 	%rs48, [%r193+9];
	cvt.rn.f32.u16 	%f89, %rs46;
	fma.rn.f32 	%f90, %f1, %f89, %f83;
	cvt.rn.f32.u16 	%f91, %rs47;
	fma.rn.f32 	%f92, %f1, %f91, %f85;
	cvt.rn.f32.u16 	%f93, %rs48;
	fma.rn.f32 	%f94, %f1, %f93, %f87;
	add.f32 	%f95, %f1, %f88;
	ld.shared.u8 	%rs49, [%r193+10];
	ld.shared.u8 	%rs50, [%r193+11];
	ld.shared.u8 	%rs51, [%r193+12];
	cvt.rn.f32.u16 	%f96, %rs49;
	fma.rn.f32 	%f150, %f1, %f96, %f90;
	cvt.rn.f32.u16 	%f97, %rs50;
	fma.rn.f32 	%f149, %f1, %f97, %f92;
	cvt.rn.f32.u16 	%f98, %rs51;
	fma.rn.f32 	%f148, %f1, %f98, %f94;
	add.f32 	%f147, %f1, %f95;
	add.s32 	%r196, %r196, 8;
	add.s32 	%r194, %r194, 8;
	add.s32 	%r193, %r193, 24;
	setp.ne.s32 	%p17, %r194, 0;
	@%p17 bra 	$L__BB2_20;
$L__BB2_21:
	setp.lt.u32 	%p18, %r20, 3;
	@%p18 bra 	$L__BB2_23;
	add.s32 	%r175, %r27, %r196;
	mov.u32 	%r176, shared_memory;
	mad.lo.s32 	%r177, %r175, 3, %r176;
	ld.shared.u8 	%rs52, [%r177];
	ld.shared.u8 	%rs53, [%r177+1];
	ld.shared.u8 	%rs54, [%r177+2];
	cvt.rn.f32.u16 	%f99, %rs52;
	fma.rn.f32 	%f100, %f1, %f99, %f150;
	cvt.rn.f32.u16 	%f101, %rs53;
	fma.rn.f32 	%f102, %f1, %f101, %f149;
	cvt.rn.f32.u16 	%f103, %rs54;
	fma.rn.f32 	%f104, %f1, %f103, %f148;
	add.f32 	%f105, %f1, %f147;
	ld.shared.u8 	%rs55, [%r177+3];
	ld.shared.u8 	%rs56, [%r177+4];
	ld.shared.u8 	%rs57, [%r177+5];
	cvt.rn.f32.u16 	%f106, %rs55;
	fma.rn.f32 	%f107, %f1, %f106, %f100;
	cvt.rn.f32.u16 	%f108, %rs56;
	fma.rn.f32 	%f109, %f1, %f108, %f102;
	cvt.rn.f32.u16 	%f110, %rs57;
	fma.rn.f32 	%f111, %f1, %f110, %f104;
	add.f32 	%f112, %f1, %f105;
	ld.shared.u8 	%rs58, [%r177+6];
	ld.shared.u8 	%rs59, [%r177+7];
	ld.shared.u8 	%rs60, [%r177+8];
	cvt.rn.f32.u16 	%f113, %rs58;
	fma.rn.f32 	%f114, %f1, %f113, %f107;
	cvt.rn.f32.u16 	%f115, %rs59;
	fma.rn.f32 	%f116, %f1, %f115, %f109;
	cvt.rn.f32.u16 	%f117, %rs60;
	fma.rn.f32 	%f118, %f1, %f117, %f111;
	add.f32 	%f119, %f1, %f112;
	ld.shared.u8 	%rs61, [%r177+9];
	ld.shared.u8 	%rs62, [%r177+10];
	ld.shared.u8 	%rs63, [%r177+11];
	cvt.rn.f32.u16 	%f120, %rs61;
	fma.rn.f32 	%f150, %f1, %f120, %f114;
	cvt.rn.f32.u16 	%f121, %rs62;
	fma.rn.f32 	%f149, %f1, %f121, %f116;
	cvt.rn.f32.u16 	%f122, %rs63;
	fma.rn.f32 	%f148, %f1, %f122, %f118;
	add.f32 	%f147, %f1, %f119;
	add.s32 	%r196, %r196, 4;
$L__BB2_23:
	setp.eq.s32 	%p19, %r21, 0;
	@%p19 bra 	$L__BB2_25;
	add.s32 	%r178, %r27, %r196;
	mov.u32 	%r179, shared_memory;
	mad.lo.s32 	%r180, %r178, 3, %r179;
	ld.shared.u8 	%rs64, [%r180];
	ld.shared.u8 	%rs65, [%r180+1];
	ld.shared.u8 	%rs66, [%r180+2];
	cvt.rn.f32.u16 	%f123, %rs64;
	fma.rn.f32 	%f124, %f1, %f123, %f150;
	cvt.rn.f32.u16 	%f125, %rs65;
	fma.rn.f32 	%f126, %f1, %f125, %f149;
	cvt.rn.f32.u16 	%f127, %rs66;
	fma.rn.f32 	%f128, %f1, %f127, %f148;
	add.f32 	%f129, %f1, %f147;
	ld.shared.u8 	%rs67, [%r180+3];
	ld.shared.u8 	%rs68, [%r180+4];
	ld.shared.u8 	%rs69, [%r180+5];
	cvt.rn.f32.u16 	%f130, %rs67;
	fma.rn.f32 	%f150, %f1, %f130, %f124;
	cvt.rn.f32.u16 	%f131, %rs68;
	fma.rn.f32 	%f149, %f1, %f131, %f126;
	cvt.rn.f32.u16 	%f132, %rs69;
	fma.rn.f32 	%f148, %f1, %f132, %f128;
	add.f32 	%f147, %f1, %f129;
	add.s32 	%r196, %r196, 2;
$L__BB2_25:
	add.s32 	%r181, %r27, %r196;
	mov.u32 	%r182, shared_memory;
	mad.lo.s32 	%r183, %r181, 3, %r182;
	ld.shared.u8 	%rs70, [%r183];
	ld.shared.u8 	%rs71, [%r183+1];
	ld.shared.u8 	%rs72, [%r183+2];
	cvt.rn.f32.u16 	%f133, %rs70;
	fma.rn.f32 	%f150, %f1, %f133, %f150;
	cvt.rn.f32.u16 	%f134, %rs71;
	fma.rn.f32 	%f149, %f1, %f134, %f149;
	cvt.rn.f32.u16 	%f135, %rs72;
	fma.rn.f32 	%f148, %f1, %f135, %f148;
	add.f32 	%f147, %f1, %f147;
	add.s32 	%r40, %r192, 1;
	setp.ne.s32 	%p20, %r192, %r42;
	mov.u32 	%r192, %r40;
	@%p20 bra 	$L__BB2_18;
	add.f32 	%f162, %f147, 0f3727C5AC;
$L__BB2_27:
	div.rn.f32 	%f136, %f150, %f162;
	div.rn.f32 	%f137, %f149, %f162;
	div.rn.f32 	%f138, %f148, %f162;
	cvt.rzi.u32.f32 	%r184, %f136;
	cvt.rzi.u32.f32 	%r185, %f137;
	cvt.rzi.u32.f32 	%r186, %f138;
	mad.lo.s32 	%r188, %r8, %r2, %r6;
	add.s32 	%r189, %r3, %r5;
	mad.lo.s32 	%r190, %r4, %r189, %r188;
	mov.u32 	%r191, shared_memory;
	mad.lo.s32 	%r41, %r190, 3, %r191;
	st.shared.u8 	[%r41], %r184;
	st.shared.u8 	[%r41+1], %r185;
	st.shared.u8 	[%r41+2], %r186;
	bar.sync 	0;
	setp.ge.u32 	%p21, %r6, %r2;
	setp.ge.u32 	%p22, %r8, %r5;
	or.pred  	%p23, %p21, %p22;
	@%p23 bra 	$L__BB2_29;
	cvta.to.global.u64 	%rd22, %rd2;
	mul.wide.s32 	%rd23, %r13, 3;
	add.s64 	%rd24, %rd22, %rd23;
	ld.shared.u8 	%rs73, [%r41];
	ld.shared.u8 	%rs74, [%r41+1];
	ld.shared.u8 	%rs75, [%r41+2];
	st.global.u8 	[%rd24], %rs73;
	st.global.u8 	[%rd24+1], %rs74;
	st.global.u8 	[%rd24+2], %rs75;
$L__BB2_29:
	ret;

}


// ===== COMPILED SASS (sm_100) =====

	.target	sm_100

	.elftype	@"ET_EXEC"


//--------------------- .note.nv.tkinfo           --------------------------
	.section	.note.nv.tkinfo,"",@"SHT_NOTE"
	.sectionflags	@"SHF_NOTE_NV_TKINFO"
	.tkinfo
        /*0018*/ 	.word	0x00000002
        /*0030*/ 	.string	""
        /*0030*/ 	.string	"ptxas"
        /*0030*/ 	.string	"Cuda compilation tools, release 13.0, V13.0.88"
        /*0030*/ 	.string	"Build cuda_13.0.r13.0/compiler.36424714_0"
        /*0030*/ 	.string	"-arch sm_100 -m 64 "



//--------------------- .note.nv.cuinfo           --------------------------
	.section	.note.nv.cuinfo,"",@"SHT_NOTE"
	.sectionflags	@"SHF_NOTE_NV_CUINFO"
        /*0018*/ 	.short	0x0002
        /*001a*/ 	.short	0x0064
        /*001c*/ 	.short	0x0082
	.zero		2


//--------------------- .nv.info                  --------------------------
	.section	.nv.info,"",@"SHT_CUDA_INFO"
	.align	4


	//----- nvinfo : EIATTR_REGCOUNT
	.align		4
        /*0000*/ 	.byte	0x04, 0x2f
        /*0002*/ 	.short	(.L_1 - .L_0)
	.align		4
.L_0:
        /*0004*/ 	.word	index@(_Z12image_blur_AP6uchar3S0_i)
        /*0008*/ 	.word	0x00000020


	//----- nvinfo : EIATTR_FRAME_SIZE
	.align		4
.L_1:
        /*000c*/ 	.byte	0x04, 0x11
        /*000e*/ 	.short	(.L_3 - .L_2)
	.align		4
.L_2:
        /*0010*/ 	.word	index@($__internal_5_$__cuda_sm3x_div_rn_noftz_f32_slowpath)
        /*0014*/ 	.word	0x00000000


	//----- nvinfo : EIATTR_FRAME_SIZE
	.align		4
.L_3:
        /*0018*/ 	.byte	0x04, 0x11
        /*001a*/ 	.short	(.L_5 - .L_4)
	.align		4
.L_4:
        /*001c*/ 	.word	index@($__internal_4_$__cuda_sm20_rcp_rn_f32_slowpath)
        /*0020*/ 	.word	0x00000000


	//----- nvinfo : EIATTR_FRAME_SIZE
	.align		4
.L_5:
        /*0024*/ 	.byte	0x04, 0x11
        /*0026*/ 	.short	(.L_7 - .L_6)
	.align		4
.L_6:
        /*0028*/ 	.word	index@(_Z12image_blur_AP6uchar3S0_i)
        /*002c*/ 	.word	0x00000000


	//----- nvinfo : EIATTR_REGCOUNT
	.align		4
.L_7:
        /*0030*/ 	.byte	0x04, 0x2f
        /*0032*/ 	.short	(.L_9 - .L_8)
	.align		4
.L_8:
        /*0034*/ 	.word	index@(_Z12image_blur_BP6uchar3S0_i)
        /*0038*/ 	.word	0x00000020


	//----- nvinfo : EIATTR_FRAME_SIZE
	.align		4
.L_9:
        /*003c*/ 	.byte	0x04, 0x11
        /*003e*/ 	.short	(.L_11 - .L_10)
	.align		4
.L_10:
        /*0040*/ 	.word	index@($__internal_3_$__cuda_sm3x_div_rn_noftz_f32_slowpath)
        /*0044*/ 	.word	0x00000000


	//----- nvinfo : EIATTR_FRAME_SIZE
	.align		4
.L_11:
        /*0048*/ 	.byte	0x04, 0x11
        /*004a*/ 	.short	(.L_13 - .L_12)
	.align		4
.L_12:
        /*004c*/ 	.word	index@($__internal_2_$__cuda_sm20_rcp_rn_f32_slowpath)
        /*0050*/ 	.word	0x00000000


	//----- nvinfo : EIATTR_FRAME_SIZE
	.align		4
.L_13:
        /*0054*/ 	.byte	0x04, 0x11
        /*0056*/ 	.short	(.L_15 - .L_14)
	.align		4
.L_14:
        /*0058*/ 	.word	index@(_Z12image_blur_BP6uchar3S0_i)
        /*005c*/ 	.word	0x00000000


	//----- nvinfo : EIATTR_REGCOUNT
	.align		4
.L_15:
        /*0060*/ 	.byte	0x04, 0x2f
        /*0062*/ 	.short	(.L_17 - .L_16)
	.align		4
.L_16:
        /*0064*/ 	.word	index@(_Z12image_blur_CP6uchar3S0_i)
        /*0068*/ 	.word	0x00000020


	//----- nvinfo : EIATTR_FRAME_SIZE
	.align		4
.L_17:
        /*006c*/ 	.byte	0x04, 0x11
        /*006e*/ 	.short	(.L_19 - .L_18)
	.align		4
.L_18:
        /*0070*/ 	.word	index@($__internal_1_$__cuda_sm3x_div_rn_noftz_f32_slowpath)
        /*0074*/ 	.word	0x00000000


	//----- nvinfo : EIATTR_FRAME_SIZE
	.align		4
.L_19:
        /*0078*/ 	.byte	0x04, 0x11
        /*007a*/ 	.short	(.L_21 - .L_20)
	.align		4
.L_20:
        /*007c*/ 	.word	index@($__internal_0_$__cuda_sm20_rcp_rn_f32_slowpath)
        /*0080*/ 	.word	0x00000000


	//----- nvinfo : EIATTR_FRAME_SIZE
	.align		4
.L_21:
        /*0084*/ 	.byte	0x04, 0x11
        /*0086*/ 	.short	(.L_23 - .L_22)
	.align		4
.L_22:
        /*0088*/ 	.word	index@(_Z12image_blur_CP6uchar3S0_i)
        /*008c*/ 	.word	0x00000000


	//----- nvinfo : EIATTR_MIN_STACK_SIZE
	.align		4
.L_23:
        /*0090*/ 	.byte	0x04, 0x12
        /*0092*/ 	.short	(.L_25 - .L_24)
	.align		4
.L_24:
        /*0094*/ 	.word	index@(_Z12image_blur_CP6uchar3S0_i)
        /*0098*/ 	.word	0x00000000


	//----- nvinfo : EIATTR_MIN_STACK_SIZE
	.align		4
.L_25:
        /*009c*/ 	.byte	0x04, 0x12
        /*009e*/ 	.short	(.L_27 - .L_26)
	.align		4
.L_26:
        /*00a0*/ 	.word	index@(_Z12image_blur_BP6uchar3S0_i)
        /*00a4*/ 	.word	0x00000000


	//----- nvinfo : EIATTR_MIN_STACK_SIZE
	.align		4
.L_27:
        /*00a8*/ 	.byte	0x04, 0x12
        /*00aa*/ 	.short	(.L_29 - .L_28)
	.align		4
.L_28:
        /*00ac*/ 	.word	index@(_Z12image_blur_AP6uchar3S0_i)
        /*00b0*/ 	.word	0x00000000
.L_29:


//--------------------- .nv.compat                --------------------------
	.section	.nv.compat,"",@"SHT_CUDA_COMPAT_INFO"
	.align	4
        /*0000*/ 	.byte	0x02, 0x09, 0x00, 0x00, 0x02, 0x02, 0x01, 0x00, 0x02, 0x05, 0x05, 0x00, 0x03, 0x07, 0x01, 0x01
        /*0010*/ 	.byte	0x02, 0x03, 0x00, 0x00, 0x02, 0x06, 0x01, 0x00, 0x04, 0x0b, 0x08, 0x00, 0x01, 0x00, 0x00, 0x00
        /*0020*/ 	.byte	0x00, 0x00, 0x00, 0x00


//--------------------- .nv.info._Z12image_blur_CP6uchar3S0_i --------------------------
	.section	.nv.info._Z12image_blur_CP6uchar3S0_i,"",@"SHT_CUDA_INFO"
	.sectionflags	@""
	.align	4


	//----- nvinfo : EIATTR_CUDA_API_VERSION
	.align		4
        /*0000*/ 	.byte	0x04, 0x37
        /*0002*/ 	.short	(.L_31 - .L_30)
.L_30:
        /*0004*/ 	.word	0x00000082


	//----- nvinfo : EIATTR_KPARAM_INFO
	.align		4
.L_31:
        /*0008*/ 	.byte	0x04, 0x17
        /*000a*/ 	.short	(.L_33 - .L_32)
.L_32:
        /*000c*/ 	.word	0x00000000
        /*0010*/ 	.short	0x0002
        /*0012*/ 	.short	0x0010
        /*0014*/ 	.byte	0x00, 0xf0, 0x11, 0x00


	//----- nvinfo : EIATTR_KPARAM_INFO
	.align		4
.L_33:
        /*0018*/ 	.byte	0x04, 0x17
        /*001a*/ 	.short	(.L_35 - .L_34)
.L_34:
        /*001c*/ 	.word	0x00000000
        /*0020*/ 	.short	0x0001
        /*0022*/ 	.short	0x0008
        /*0024*/ 	.byte	0x00, 0xf5, 0x21, 0x00


	//----- nvinfo : EIATTR_KPARAM_INFO
	.align		4
.L_35:
        /*0028*/ 	.byte	0x04, 0x17
        /*002a*/ 	.short	(.L_37 - .L_36)
.L_36:
        /*002c*/ 	.word	0x00000000
        /*0030*/ 	.short	0x0000
        /*0032*/ 	.short	0x0000
        /*0034*/ 	.byte	0x00, 0xf5, 0x21, 0x00


	//----- nvinfo : EIATTR_SPARSE_MMA_MASK
	.align		4
.L_37:
        /*0038*/ 	.byte	0x03, 0x50
        /*003a*/ 	.short	0x0000


	//----- nvinfo : EIATTR_MAXREG_COUNT
	.align		4
        /*003c*/ 	.byte	0x03, 0x1b
        /*003e*/ 	.short	0x00ff


	//----- nvinfo : EIATTR_NUM_BARRIERS
	.align		4
        /*0040*/ 	.byte	0x02, 0x4c
        /*0042*/ 	.byte	0x01
	.zero		1


	//----- nvinfo : EIATTR_MERCURY_ISA_VERSION
	.align		4
        /*0044*/ 	.byte	0x03, 0x5f
        /*0046*/ 	.short	0x0101


	//----- nvinfo : EIATTR_VRC_CTA_INIT_COUNT
	.align		4
        /*0048*/ 	.byte	0x02, 0x4a
	.zero		1
	.zero		1


	//----- nvinfo : EIATTR_EXIT_INSTR_OFFSETS
	.align		4
        /*004c*/ 	.byte	0x04, 0x1c
        /*004e*/ 	.short	(.L_39 - .L_38)


	//   ....[0]....
.L_38:
        /*0050*/ 	.word	0x00001e50


	//   ....[1]....
        /*0054*/ 	.word	0x00001ee0


	//----- nvinfo : EIATTR_CRS_STACK_SIZE
	.align		4
.L_39:
        /*0058*/ 	.byte	0x04, 0x1e
        /*005a*/ 	.short	(.L_41 - .L_40)
.L_40:
        /*005c*/ 	.word	0x00000000


	//----- nvinfo : EIATTR_CBANK_PARAM_SIZE
	.align		4
.L_41:
        /*0060*/ 	.byte	0x03, 0x19
        /*0062*/ 	.short	0x0014


	//----- nvinfo : EIATTR_PARAM_CBANK
	.align		4
        /*0064*/ 	.byte	0x04, 0x0a
        /*0066*/ 	.short	(.L_43 - .L_42)
	.align		4
.L_42:
        /*0068*/ 	.word	index@(.nv.constant0._Z12image_blur_CP6uchar3S0_i)
        /*006c*/ 	.short	0x0380
        /*006e*/ 	.short	0x0014


	//----- nvinfo : EIATTR_SW_WAR
	.align		4
.L_43:
        /*0070*/ 	.byte	0x04, 0x36
        /*0072*/ 	.short	(.L_45 - .L_44)
.L_44:
        /*0074*/ 	.word	0x00000008
.L_45:


//--------------------- .nv.info._Z12image_blur_BP6uchar3S0_i --------------------------
	.section	.nv.info._Z12image_blur_BP6uchar3S0_i,"",@"SHT_CUDA_INFO"
	.sectionflags	@""
	.align	4


	//----- nvinfo : EIATTR_CUDA_API_VERSION
	.align		4
        /*0000*/ 	.byte	0x04, 0x37
        /*0002*/ 	.short	(.L_47 - .L_46)
.L_46:
        /*0004*/ 	.word	0x00000082


	//----- nvinfo : EIATTR_KPARAM_INFO
	.align		4
.L_47:
        /*0008*/ 	.byte	0x04, 0x17
        /*000a*/ 	.short	(.L_49 - .L_48)
.L_48:
        /*000c*/ 	.word	0x00000000
        /*0010*/ 	.short	0x0002
        /*0012*/ 	.short	0x0010
        /*0014*/ 	.byte	0x00, 0xf0, 0x11, 0x00


	//----- nvinfo : EIATTR_KPARAM_INFO
	.align		4
.L_49:
        /*0018*/ 	.byte	0x04, 0x17
        /*001a*/ 	.short	(.L_51 - .L_50)
.L_50:
        /*001c*/ 	.word	0x00000000
        /*0020*/ 	.short	0x0001
        /*0022*/ 	.short	0x0008
        /*0024*/ 	.byte	0x00, 0xf5, 0x21, 0x00


	//----- nvinfo : EIATTR_KPARAM_INFO
	.align		4
.L_51:
        /*0028*/ 	.byte	0x04, 0x17
        /*002a*/ 	.short	(.L_53 - .L_52)
.L_52:
        /*002c*/ 	.word	0x00000000
        /*0030*/ 	.short	0x0000
        /*0032*/ 	.short	0x0000
        /*0034*/ 	.byte	0x00, 0xf5, 0x21, 0x00


	//----- nvinfo : EIATTR_SPARSE_MMA_MASK
	.align		4
.L_53:
        /*0038*/ 	.byte	0x03, 0x50
        /*003a*/ 	.short	0x0000


	//----- nvinfo : EIATTR_MAXREG_COUNT
	.align		4
        /*003c*/ 	.byte	0x03, 0x1b
        /*003e*/ 	.short	0x00ff


	//----- nvinfo : EIATTR_NUM_BARRIERS
	.align		4
        /*0040*/ 	.byte	0x02, 0x4c
        /*0042*/ 	.byte	0x01
	.zero		1


	//----- nvinfo : EIATTR_MERCURY_ISA_VERSION
	.align		4
        /*0044*/ 	.byte	0x03, 0x5f
        /*0046*/ 	.short	0x0101


	//----- nvinfo : EIATTR_VRC_CTA_INIT_COUNT
	.align		4
        /*0048*/ 	.byte	0x02, 0x4a
	.zero		1
	.zero		1


	//----- nvinfo : EIATTR_EXIT_INSTR_OFFSETS
	.align		4
        /*004c*/ 	.byte	0x04, 0x1c
        /*004e*/ 	.short	(.L_55 - .L_54)


	//   ....[0]....
.L_54:
        /*0050*/ 	.word	0x00001e50


	//   ....[1]....
        /*0054*/ 	.word	0x00001ee0


	//----- nvinfo : EIATTR_CRS_STACK_SIZE
	.align		4
.L_55:
        /*0058*/ 	.byte	0x04, 0x1e
        /*005a*/ 	.short	(.L_57 - .L_56)
.L_56:
        /*005c*/ 	.word	0x00000000


	//----- nvinfo : EIATTR_CBANK_PARAM_SIZE
	.align		4
.L_57:
        /*0060*/ 	.byte	0x03, 0x19
        /*0062*/ 	.short	0x0014


	//----- nvinfo : EIATTR_PARAM_CBANK
	.align		4
        /*0064*/ 	.byte	0x04, 0x0a
        /*0066*/ 	.short	(.L_59 - .L_58)
	.align		4
.L_58:
        /*0068*/ 	.word	index@(.nv.constant0._Z12image_blur_BP6uchar3S0_i)
        /*006c*/ 	.short	0x0380
        /*006e*/ 	.short	0x0014


	//----- nvinfo : EIATTR_SW_WAR
	.align		4
.L_59:
        /*0070*/ 	.byte	0x04, 0x36
        /*0072*/ 	.short	(.L_61 - .L_60)
.L_60:
        /*0074*/ 	.word	0x00000008
.L_61:


//--------------------- .nv.info._Z12image_blur_AP6uchar3S0_i --------------------------
	.section	.nv.info._Z12image_blur_AP6uchar3S0_i,"",@"SHT_CUDA_INFO"
	.sectionflags	@""
	.align	4


	//----- nvinfo : EIATTR_CUDA_API_VERSION
	.align		4
        /*0000*/ 	.byte	0x04, 0x37
        /*0002*/ 	.short	(.L_63 - .L_62)
.L_62:
        /*0004*/ 	.word	0x00000082


	//----- nvinfo : EIATTR_KPARAM_INFO
	.align		4
.L_63:
        /*0008*/ 	.byte	0x04, 0x17
        /*000a*/ 	.short	(.L_65 - .L_64)
.L_64:
        /*000c*/ 	.word	0x00000000
        /*0010*/ 	.short	0x0002
        /*0012*/ 	.short	0x0010
        /*0014*/ 	.byte	0x00, 0xf0, 0x11, 0x00


	//----- nvinfo : EIATTR_KPARAM_INFO
	.align		4
.L_65:
        /*0018*/ 	.byte	0x04, 0x17
        /*001a*/ 	.short	(.L_67 - .L_66)
.L_66:
        /*001c*/ 	.word	0x00000000
        /*0020*/ 	.short	0x0001
        /*0022*/ 	.short	0x0008
        /*0024*/ 	.byte	0x00, 0xf5, 0x21, 0x00


	//----- nvinfo : EIATTR_KPARAM_INFO
	.align		4
.L_67:
        /*0028*/ 	.byte	0x04, 0x17
        /*002a*/ 	.short	(.L_69 - .L_68)
.L_68:
        /*002c*/ 	.word	0x00000000
        /*0030*/ 	.short	0x0000
        /*0032*/ 	.short	0x0000
        /*0034*/ 	.byte	0x00, 0xf5, 0x21, 0x00


	//----- nvinfo : EIATTR_SPARSE_MMA_MASK
	.align		4
.L_69:
        /*0038*/ 	.byte	0x03, 0x50
        /*003a*/ 	.short	0x0000


	//----- nvinfo : EIATTR_MAXREG_COUNT
	.align		4
        /*003c*/ 	.byte	0x03, 0x1b
        /*003e*/ 	.short	0x00ff


	//----- nvinfo : EIATTR_NUM_BARRIERS
	.align		4
        /*0040*/ 	.byte	0x02, 0x4c
        /*0042*/ 	.byte	0x01
	.zero		1


	//----- nvinfo : EIATTR_MERCURY_ISA_VERSION
	.align		4
        /*0044*/ 	.byte	0x03, 0x5f
        /*0046*/ 	.short	0x0101


	//----- nvinfo : EIATTR_VRC_CTA_INIT_COUNT
	.align		4
        /*0048*/ 	.byte	0x02, 0x4a
	.zero		1
	.zero		1


	//----- nvinfo : EIATTR_EXIT_INSTR_OFFSETS
	.align		4
        /*004c*/ 	.byte	0x04, 0x1c
        /*004e*/ 	.short	(.L_71 - .L_70)


	//   ....[0]....
.L_70:
        /*0050*/ 	.word	0x00001e50


	//   ....[1]....
        /*0054*/ 	.word	0x00001ee0


	//----- nvinfo : EIATTR_CRS_STACK_SIZE
	.align		4
.L_71:
        /*0058*/ 	.byte	0x04, 0x1e
        /*005a*/ 	.short	(.L_73 - .L_72)
.L_72:
        /*005c*/ 	.word	0x00000000


	//----- nvinfo : EIATTR_CBANK_PARAM_SIZE
	.align		4
.L_73:
        /*0060*/ 	.byte	0x03, 0x19
        /*0062*/ 	.short	0x0014


	//----- nvinfo : EIATTR_PARAM_CBANK
	.align		4
        /*0064*/ 	.byte	0x04, 0x0a
        /*0066*/ 	.short	(.L_75 - .L_74)
	.align		4
.L_74:
        /*0068*/ 	.word	index@(.nv.constant0._Z12image_blur_AP6uchar3S0_i)
        /*006c*/ 	.short	0x0380
        /*006e*/ 	.short	0x0014


	//----- nvinfo : EIATTR_SW_WAR
	.align		4
.L_75:
        /*0070*/ 	.byte	0x04, 0x36
        /*0072*/ 	.short	(.L_77 - .L_76)
.L_76:
        /*0074*/ 	.word	0x00000008
.L_77:


//--------------------- .nv.callgraph             --------------------------
	.section	.nv.callgraph,"",@"SHT_CUDA_CALLGRAPH"
	.align	4
	.sectionentsize	8
	.align		4
        /*0000*/ 	.word	0x00000000
	.align		4
        /*0004*/ 	.word	0xffffffff
	.align		4
        /*0008*/ 	.word	0x00000000
	.align		4
        /*000c*/ 	.word	0xfffffffe
	.align		4
        /*0010*/ 	.word	0x00000000
	.align		4
        /*0014*/ 	.word	0xfffffffd
	.align		4
        /*0018*/ 	.word	0x00000000
	.align		4
        /*001c*/ 	.word	0xfffffffc


//--------------------- .text._Z12image_blur_CP6uchar3S0_i --------------------------
	.section	.text._Z12image_blur_CP6uchar3S0_i,"ax",@progbits
	.align	128
        .global         _Z12image_blur_CP6uchar3S0_i
        .type           _Z12image_blur_CP6uchar3S0_i,@function
        .size           _Z12image_blur_CP6uchar3S0_i,(.L_x_106 - _Z12image_blur_CP6uchar3S0_i)
        .other          _Z12image_blur_CP6uchar3S0_i,@"STO_CUDA_ENTRY STV_DEFAULT"
_Z12image_blur_CP6uchar3S0_i:
.text._Z12image_blur_CP6uchar3S0_i:
[----:B------:R-:W-:Y:S01]  /*0000*/  LDC R1, c[0x0][0x37c] ;  /* 0x0000df00ff017b82 */ /* 0x000fe20000000800 */
[----:B------:R-:W0:Y:S01]  /*0010*/  S2R R5, SR_TID.X ;  /* 0x0000000000057919 */ /* 0x000e220000002100 */
[----:B------:R-:W1:Y:S06]  /*0020*/  LDCU UR7, c[0x0][0x360] ;  /* 0x00006c00ff0777ac */ /* 0x000e6c0008000800 */
[----:B------:R-:W2:Y:S01]  /*0030*/  LDC R0, c[0x0][0x390] ;  /* 0x0000e400ff007b82 */ /* 0x000ea20000000800 */
[----:B------:R-:W0:Y:S01]  /*0040*/  S2R R2, SR_CTAID.X ;  /* 0x0000000000027919 */ /* 0x000e220000002500 */
[----:B------:R-:W2:Y:S01]  /*0050*/  LDCU UR10, c[0x0][0x364] ;  /* 0x00006c80ff0a77ac */ /* 0x000ea20008000800 */
[----:B------:R-:W3:Y:S01]  /*0060*/  S2R R3, SR_TID.Y ;  /* 0x0000000000037919 */ /* 0x000ee20000002200 */
[----:B------:R-:W4:Y:S04]  /*0070*/  LDCU.64 UR8, c[0x0][0x358] ;  /* 0x00006b00ff0877ac */ /* 0x000f280008000a00 */
[----:B------:R-:W4:Y:S01]  /*0080*/  LDC.64 R14, c[0x0][0x380] ;  /* 0x0000e000ff0e7b82 */ /* 0x000f220000000a00 */
[----:B------:R-:W3:Y:S01]  /*0090*/  S2R R6, SR_CTAID.Y ;  /* 0x0000000000067919 */ /* 0x000ee20000002600 */
[----:B--2---:R-:W-:-:S02]  /*00a0*/  IADD3 R4, PT, PT, -R0, UR10, RZ ;  /* 0x0000000a00047c10 */ /* 0x004fc4000fffe1ff */
[----:B-1----:R-:W-:Y:S01]  /*00b0*/  IADD3 R18, PT, PT, -R0, UR7, RZ ;  /* 0x0000000700127c10 */ /* 0x002fe2000fffe1ff */
[----:B0-----:R-:W-:-:S04]  /*00c0*/  IMAD R2, R2, UR7, R5 ;  /* 0x0000000702027c24 */ /* 0x001fc8000f8e0205 */
[----:B------:R-:W-:Y:S01]  /*00d0*/  VIADD R25, R2, 0x800 ;  /* 0x0000080002197836 */ /* 0x000fe20000000000 */
[----:B---3--:R-:W-:-:S04]  /*00e0*/  ISETP.GE.U32.AND P1, PT, R3, R4, PT ;  /* 0x000000040300720c */ /* 0x008fc80003f26070 */
[----:B------:R-:W-:Y:S02]  /*00f0*/  SHF.R.S32.HI R2, RZ, 0x1f, R25 ;  /* 0x0000001fff027819 */ /* 0x000fe40000011419 */
[----:B------:R-:W-:Y:S02]  /*0100*/  ISETP.LT.U32.OR P3, PT, R5, R18, !P1 ;  /* 0x000000120500720c */ /* 0x000fe40004f61470 */
[----:B------:R-:W-:Y:S01]  /*0110*/  LEA.HI R4, R2, R25, RZ, 0xb ;  /* 0x0000001902047211 */ /* 0x000fe200078f58ff */
[----:B------:R-:W-:-:S03]  /*0120*/  IMAD R2, R6, UR10, R3 ;  /* 0x0000000a06027c24 */ /* 0x000fc6000f8e0203 */
[----:B------:R-:W-:Y:S02]  /*0130*/  LOP3.LUT R4, R4, 0xfffff800, RZ, 0xc0, !PT ;  /* 0xfffff80004047812 */ /* 0x000fe400078ec0ff */
[C---:B------:R-:W-:Y:S02]  /*0140*/  SHF.L.U32 R26, R2.reuse, 0xb, RZ ;  /* 0x0000000b021a7819 */ /* 0x040fe400000006ff */
[----:B------:R-:W-:Y:S01]  /*0150*/  LOP3.LUT R13, R2, 0x7ff, RZ, 0xc0, !PT ;  /* 0x000007ff020d7812 */ /* 0x000fe200078ec0ff */
[----:B------:R-:W-:Y:S01]  /*0160*/  IMAD.IADD R25, R25, 0x1, -R4 ;  /* 0x0000000119197824 */ /* 0x000fe200078e0a04 */
[----:B------:R-:W-:-:S03]  /*0170*/  LOP3.LUT R26, R26, 0x3ff800, RZ, 0xc0, !PT ;  /* 0x003ff8001a1a7812 */ /* 0x000fc600078ec0ff */
[----:B------:R-:W-:Y:S02]  /*0180*/  @!P3 IMAD.IADD R6, R13, 0x1, R0 ;  /* 0x000000010d06b824 */ /* 0x000fe400078e0200 */
[C---:B------:R-:W-:Y:S02]  /*0190*/  IMAD.IADD R2, R25.reuse, 0x1, R26 ;  /* 0x0000000119027824 */ /* 0x040fe400078e021a */
[----:B------:R-:W-:Y:S01]  /*01a0*/  @!P3 IMAD.IADD R4, R25, 0x1, R0 ;  /* 0x000000011904b824 */ /* 0x000fe200078e0200 */
[----:B------:R-:W-:Y:S01]  /*01b0*/  @!P3 SHF.R.S32.HI R9, RZ, 0x1f, R6 ;  /* 0x0000001fff09b819 */ /* 0x000fe20000011406 */
[----:B----4-:R-:W-:-:S03]  /*01c0*/  IMAD.WIDE R10, R2, 0x3, R14 ;  /* 0x00000003020a7825 */ /* 0x010fc600078e020e */
[----:B------:R-:W-:Y:S02]  /*01d0*/  @!P3 SHF.R.S32.HI R7, RZ, 0x1f, R4 ;  /* 0x0000001fff07b819 */ /* 0x000fe40000011404 */
[----:B------:R-:W2:Y:S01]  /*01e0*/  LDG.E.U8 R20, desc[UR8][R10.64] ;  /* 0x000000080a147981 */ /* 0x000ea2000c1e1100 */
[----:B------:R-:W-:Y:S02]  /*01f0*/  @!P3 LEA.HI R9, R9, R6, RZ, 0xb ;  /* 0x000000060909b211 */ /* 0x000fe400078f58ff */
[----:B------:R-:W-:Y:S01]  /*0200*/  @!P3 LEA.HI R7, R7, R4, RZ, 0xb ;  /* 0x000000040707b211 */ /* 0x000fe200078f58ff */
[----:B------:R-:W3:Y:S01]  /*0210*/  LDG.E.U8 R22, desc[UR8][R10.64+0x1] ;  /* 0x000001080a167981 */ /* 0x000ee2000c1e1100 */
[----:B------:R-:W-:Y:S02]  /*0220*/  @!P3 LOP3.LUT R9, R9, 0x1ff800, RZ, 0xc0, !PT ;  /* 0x001ff8000909b812 */ /* 0x000fe400078ec0ff */
[----:B------:R-:W-:Y:S01]  /*0230*/  @!P3 LOP3.LUT R7, R7, 0xfffff800, RZ, 0xc0, !PT ;  /* 0xfffff8000707b812 */ /* 0x000fe200078ec0ff */
[----:B------:R0:W4:Y:S02]  /*0240*/  LDG.E.U8 R24, desc[UR8][R10.64+0x2] ;  /* 0x000002080a187981 */ /* 0x000124000c1e1100 */
[----:B------:R-:W-:-:S02]  /*0250*/  @!P3 IMAD.IADD R6, R6, 0x1, -R9 ;  /* 0x000000010606b824 */ /* 0x000fc400078e0a09 */
[----:B------:R-:W-:-:S04]  /*0260*/  @!P3 IMAD.IADD R7, R4, 0x1, -R7 ;  /* 0x000000010407b824 */ /* 0x000fc800078e0a07 */
[----:B------:R-:W-:-:S04]  /*0270*/  @!P3 IMAD R17, R6, 0x800, R7 ;  /* 0x000008000611b824 */ /* 0x000fc800078e0207 */
[----:B------:R-:W-:-:S05]  /*0280*/  @!P3 IMAD.WIDE R16, R17, 0x3, R14 ;  /* 0x000000031110b825 */ /* 0x000fca00078e020e */
[----:B------:R1:W5:Y:S04]  /*0290*/  @!P3 LDG.E.U8 R28, desc[UR8][R16.64] ;  /* 0x00000008101cb981 */ /* 0x000368000c1e1100 */
[----:B------:R1:W5:Y:S04]  /*02a0*/  @!P3 LDG.E.U8 R27, desc[UR8][R16.64+0x1] ;  /* 0x00000108101bb981 */ /* 0x000368000c1e1100 */
[----:B------:R1:W5:Y:S01]  /*02b0*/  @!P3 LDG.E.U8 R4, desc[UR8][R16.64+0x2] ;  /* 0x000002081004b981 */ /* 0x000362000c1e1100 */
[----:B------:R-:W1:Y:S01]  /*02c0*/  S2R R19, SR_CgaCtaId ;  /* 0x0000000000137919 */ /* 0x000e620000008800 */
[----:B------:R-:W-:Y:S01]  /*02d0*/  SHF.L.U32 R6, R0, 0x1, RZ ;  /* 0x0000000100067819 */ /* 0x000fe200000006ff */
[----:B------:R-:W-:Y:S01]  /*02e0*/  IMAD.IADD R7, R3, 0x1, R0 ;  /* 0x0000000103077824 */ /* 0x000fe200078e0200 */
[----:B------:R-:W-:-:S03]  /*02f0*/  MOV R12, 0x400 ;  /* 0x00000400000c7802 */ /* 0x000fc60000000f00 */
[----:B------:R-:W-:Y:S02]  /*0300*/  VIADD R8, R6, UR7 ;  /* 0x0000000706087c36 */ /* 0x000fe40008000000 */
[C---:B------:R-:W-:Y:S02]  /*0310*/  IMAD.IADD R9, R5.reuse, 0x1, R0 ;  /* 0x0000000105097824 */ /* 0x040fe400078e0200 */
[----:B0-----:R-:W-:Y:S01]  /*0320*/  IMAD R10, R8, R7, RZ ;  /* 0x00000007080a7224 */ /* 0x001fe200078e02ff */
[----:B------:R-:W-:-:S04]  /*0330*/  VIMNMX.U32 R11, PT, PT, R5, R3, !PT ;  /* 0x00000003050b7248 */ /* 0x000fc80007fe0000 */
[----:B------:R-:W-:Y:S02]  /*0340*/  ISETP.GE.U32.AND P6, PT, R11, R0, PT ;  /* 0x000000000b00720c */ /* 0x000fe40003fc6070 */
[----:B-1----:R-:W-:Y:S01]  /*0350*/  LEA R12, R19, R12, 0x18 ;  /* 0x0000000c130c7211 */ /* 0x002fe200078ec0ff */
[----:B------:R-:W-:-:S04]  /*0360*/  IMAD.IADD R19, R9, 0x1, R10 ;  /* 0x0000000109137824 */ /* 0x000fc800078e020a */
[----:B------:R-:W-:Y:S01]  /*0370*/  IMAD R11, R19, 0x3, R12 ;  /* 0x00000003130b7824 */ /* 0x000fe200078e020c */
[----:B------:R-:W-:Y:S01]  /*0380*/  ISETP.GE.U32.AND P0, PT, R5, R18, PT ;  /* 0x000000120500720c */ /* 0x000fe20003f06070 */
[----:B------:R-:W-:Y:S01]  /*0390*/  BSSY.RECONVERGENT B0, `(.L_x_0) ;  /* 0x000001d000007945 */ /* 0x000fe20003800200 */
[CC--:B------:R-:W-:Y:S02]  /*03a0*/  ISETP.GE.U32.AND P2, PT, R3.reuse, R0.reuse, PT ;  /* 0x000000000300720c */ /* 0x0c0fe40003f46070 */
[-C--:B------:R-:W-:Y:S02]  /*03b0*/  ISETP.GE.U32.OR P4, PT, R3, R0.reuse, !P0 ;  /* 0x000000000300720c */ /* 0x080fe40004786470 */
[----:B------:R-:W-:Y:S01]  /*03c0*/  ISETP.GE.U32.OR P5, PT, R5, R0, !P1 ;  /* 0x000000000500720c */ /* 0x000fe20004fa6470 */
[----:B--2---:R0:W-:Y:S04]  /*03d0*/  STS.U8 [R11], R20 ;  /* 0x000000140b007388 */ /* 0x0041e80000000000 */
[----:B---3--:R0:W-:Y:S04]  /*03e0*/  STS.U8 [R11+0x1], R22 ;  /* 0x000001160b007388 */ /* 0x0081e80000000000 */
[----:B----4-:R0:W-:Y:S01]  /*03f0*/  STS.U8 [R11+0x2], R24 ;  /* 0x000002180b007388 */ /* 0x0101e20000000000 */
[----:B------:R-:W-:Y:S05]  /*0400*/  @P6 BRA `(.L_x_1) ;  /* 0x0000000000546947 */ /* 0x000fea0003800000 */
[--C-:B------:R-:W-:Y:S02]  /*0410*/  IADD3 R16, PT, PT, R25, 0x800, -R0.reuse ;  /* 0x0000080019107810 */ /* 0x100fe40007ffe800 */
[----:B------:R-:W-:Y:S02]  /*0420*/  IADD3 R18, PT, PT, R13, 0x800, -R0 ;  /* 0x000008000d127810 */ /* 0x000fe40007ffe800 */
[----:B------:R-:W-:Y:S02]  /*0430*/  SHF.R.S32.HI R17, RZ, 0x1f, R16 ;  /* 0x0000001fff117819 */ /* 0x000fe40000011410 */
[----:B------:R-:W-:Y:S02]  /*0440*/  SHF.R.S32.HI R21, RZ, 0x1f, R18 ;  /* 0x0000001fff157819 */ /* 0x000fe40000011412 */
[----:B------:R-:W-:Y:S02]  /*0450*/  LEA.HI R17, R17, R16, RZ, 0xb ;  /* 0x0000001011117211 */ /* 0x000fe400078f58ff */
[----:B------:R-:W-:-:S02]  /*0460*/  LEA.HI R21, R21, R18, RZ, 0xb ;  /* 0x0000001215157211 */ /* 0x000fc400078f58ff */
[----:B------:R-:W-:Y:S02]  /*0470*/  LOP3.LUT R17, R17, 0xfffff800, RZ, 0xc0, !PT ;  /* 0xfffff80011117812 */ /* 0x000fe400078ec0ff */
[----:B------:R-:W-:Y:S02]  /*0480*/  LOP3.LUT R21, R21, 0x1ff800, RZ, 0xc0, !PT ;  /* 0x001ff80015157812 */ /* 0x000fe400078ec0ff */
[----:B------:R-:W-:-:S03]  /*0490*/  IADD3 R17, PT, PT, R16, -R17, RZ ;  /* 0x8000001110117210 */ /* 0x000fc60007ffe0ff */
[----:B------:R-:W-:-:S04]  /*04a0*/  IMAD.IADD R18, R18, 0x1, -R21 ;  /* 0x0000000112127824 */ /* 0x000fc800078e0a15 */
[----:B------:R-:W-:-:S04]  /*04b0*/  IMAD R17, R18, 0x800, R17 ;  /* 0x0000080012117824 */ /* 0x000fc800078e0211 */
[----:B------:R-:W-:-:S05]  /*04c0*/  IMAD.WIDE R16, R17, 0x3, R14 ;  /* 0x0000000311107825 */ /* 0x000fca00078e020e */
[----:B0-----:R-:W2:Y:S04]  /*04d0*/  LDG.E.U8 R20, desc[UR8][R16.64] ;  /* 0x0000000810147981 */ /* 0x001ea8000c1e1100 */
[----:B------:R-:W3:Y:S04]  /*04e0*/  LDG.E.U8 R22, desc[UR8][R16.64+0x1] ;  /* 0x0000010810167981 */ /* 0x000ee8000c1e1100 */
[----:B------:R-:W4:Y:S01]  /*04f0*/  LDG.E.U8 R24, desc[UR8][R16.64+0x2] ;  /* 0x0000020810187981 */ /* 0x000f22000c1e1100 */
[----:B------:R-:W-:-:S04]  /*0500*/  IMAD R18, R8, R0, R0 ;  /* 0x0000000008127224 */ /* 0x000fc800078e0200 */
[----:B------:R-:W-:-:S04]  /*0510*/  IMAD.IADD R19, R19, 0x1, -R18 ;  /* 0x0000000113137824 */ /* 0x000fc800078e0a12 */
[----:B------:R-:W-:-:S05]  /*0520*/  IMAD R19, R19, 0x3, R12 ;  /* 0x0000000313137824 */ /* 0x000fca00078e020c */
[----:B--2---:R1:W-:Y:S04]  /*0530*/  STS.U8 [R19], R20 ;  /* 0x0000001413007388 */ /* 0x0043e80000000000 */
[----:B---3--:R1:W-:Y:S04]  /*0540*/  STS.U8 [R19+0x1], R22 ;  /* 0x0000011613007388 */ /* 0x0083e80000000000 */
[----:B----4-:R1:W-:Y:S02]  /*0550*/  STS.U8 [R19+0x2], R24 ;  /* 0x0000021813007388 */ /* 0x0103e40000000000 */
.L_x_1:
[----:B------:R-:W-:Y:S05]  /*0560*/  BSYNC.RECONVERGENT B0 ;  /* 0x0000000000007941 */ /* 0x000fea0003800200 */
.L_x_0:
[----:B------:R-:W-:Y:S04]  /*0570*/  BSSY.RECONVERGENT B0, `(.L_x_2) ;  /* 0x0000017000007945 */ /* 0x000fe80003800200 */
[----:B------:R-:W-:Y:S05]  /*0580*/  @P4 BRA `(.L_x_3) ;  /* 0x0000000000544947 */ /* 0x000fea0003800000 */
[--C-:B------:R-:W-:Y:S01]  /*0590*/  IMAD.IADD R16, R25, 0x1, R0.reuse ;  /* 0x0000000119107824 */ /* 0x100fe200078e0200 */
[----:B------:R-:W-:-:S04]  /*05a0*/  IADD3 R18, PT, PT, R13, 0x800, -R0 ;  /* 0x000008000d127810 */ /* 0x000fc80007ffe800 */
[----:B------:R-:W-:Y:S02]  /*05b0*/  SHF.R.S32.HI R17, RZ, 0x1f, R16 ;  /* 0x0000001fff117819 */ /* 0x000fe40000011410 */
[----:B-1----:R-:W-:Y:S02]  /*05c0*/  SHF.R.S32.HI R19, RZ, 0x1f, R18 ;  /* 0x0000001fff137819 */ /* 0x002fe40000011412 */
[----:B------:R-:W-:Y:S02]  /*05d0*/  LEA.HI R17, R17, R16, RZ, 0xb ;  /* 0x0000001011117211 */ /* 0x000fe400078f58ff */
[----:B------:R-:W-:Y:S02]  /*05e0*/  LEA.HI R19, R19, R18, RZ, 0xb ;  /* 0x0000001213137211 */ /* 0x000fe400078f58ff */
[----:B------:R-:W-:Y:S02]  /*05f0*/  LOP3.LUT R17, R17, 0xfffff800, RZ, 0xc0, !PT ;  /* 0xfffff80011117812 */ /* 0x000fe400078ec0ff */
[----:B------:R-:W-:-:S02]  /*0600*/  LOP3.LUT R19, R19, 0x1ff800, RZ, 0xc0, !PT ;  /* 0x001ff80013137812 */ /* 0x000fc400078ec0ff */
[----:B------:R-:W-:-:S03]  /*0610*/  IADD3 R17, PT, PT, R16, -R17, RZ ;  /* 0x8000001110117210 */ /* 0x000fc60007ffe0ff */
[----:B------:R-:W-:-:S04]  /*0620*/  IMAD.IADD R18, R18, 0x1, -R19 ;  /* 0x0000000112127824 */ /* 0x000fc800078e0a13 */
[----:B------:R-:W-:-:S04]  /*0630*/  IMAD R17, R18, 0x800, R17 ;  /* 0x0000080012117824 */ /* 0x000fc800078e0211 */
[----:B------:R-:W-:-:S05]  /*0640*/  IMAD.WIDE R16, R17, 0x3, R14 ;  /* 0x0000000311107825 */ /* 0x000fca00078e020e */
[----:B------:R-:W2:Y:S04]  /*0650*/  LDG.E.U8 R21, desc[UR8][R16.64] ;  /* 0x0000000810157981 */ /* 0x000ea8000c1e1100 */
[----:B------:R-:W3:Y:S04]  /*0660*/  LDG.E.U8 R23, desc[UR8][R16.64+0x1] ;  /* 0x0000010810177981 */ /* 0x000ee8000c1e1100 */
[----:B------:R-:W4:Y:S01]  /*0670*/  LDG.E.U8 R29, desc[UR8][R16.64+0x2] ;  /* 0x00000208101d7981 */ /* 0x000f22000c1e1100 */
[----:B------:R-:W-:-:S05]  /*0680*/  IADD3 R19, PT, PT, -R8, 0x1, RZ ;  /* 0x0000000108137810 */ /* 0x000fca0007ffe1ff */
[----:B------:R-:W-:-:S04]  /*0690*/  IMAD R18, R19, R0, RZ ;  /* 0x0000000013127224 */ /* 0x000fc800078e02ff */
[----:B------:R-:W-:-:S05]  /*06a0*/  IMAD R18, R18, 0x3, R11 ;  /* 0x0000000312127824 */ /* 0x000fca00078e020b */
[----:B--2---:R2:W-:Y:S04]  /*06b0*/  STS.U8 [R18], R21 ;  /* 0x0000001512007388 */ /* 0x0045e80000000000 */
[----:B---3--:R2:W-:Y:S04]  /*06c0*/  STS.U8 [R18+0x1], R23 ;  /* 0x0000011712007388 */ /* 0x0085e80000000000 */
[----:B----4-:R2:W-:Y:S02]  /*06d0*/  STS.U8 [R18+0x2], R29 ;  /* 0x0000021d12007388 */ /* 0x0105e40000000000 */
.L_x_3:
[----:B------:R-:W-:Y:S05]  /*06e0*/  BSYNC.RECONVERGENT B0 ;  /* 0x0000000000007941 */ /* 0x000fea0003800200 */
.L_x_2:
[----:B------:R-:W-:Y:S04]  /*06f0*/  BSSY.RECONVERGENT B0, `(.L_x_4) ;  /* 0x0000017000007945 */ /* 0x000fe80003800200 */
[----:B------:R-:W-:Y:S05]  /*0700*/  @P5 BRA `(.L_x_5) ;  /* 0x0000000000545947 */ /* 0x000fea0003800000 */
[--C-:B------:R-:W-:Y:S01]  /*0710*/  IMAD.IADD R16, R13, 0x1, R0.reuse ;  /* 0x000000010d107824 */ /* 0x100fe200078e0200 */
[----:B--2---:R-:W-:-:S04]  /*0720*/  IADD3 R18, PT, PT, R25, 0x800, -R0 ;  /* 0x0000080019127810 */ /* 0x004fc80007ffe800 */
[----:B-1----:R-:W-:Y:S02]  /*0730*/  SHF.R.S32.HI R19, RZ, 0x1f, R18 ;  /* 0x0000001fff137819 */ /* 0x002fe40000011412 */
[----:B------:R-:W-:Y:S02]  /*0740*/  SHF.R.S32.HI R17, RZ, 0x1f, R16 ;  /* 0x0000001fff117819 */ /* 0x000fe40000011410 */
[----:B------:R-:W-:Y:S02]  /*0750*/  LEA.HI R19, R19, R18, RZ, 0xb ;  /* 0x0000001213137211 */ /* 0x000fe400078f58ff */
[----:B------:R-:W-:Y:S02]  /*0760*/  LEA.HI R17, R17, R16, RZ, 0xb ;  /* 0x0000001011117211 */ /* 0x000fe400078f58ff */
[----:B------:R-:W-:Y:S02]  /*0770*/  LOP3.LUT R19, R19, 0xfffff800, RZ, 0xc0, !PT ;  /* 0xfffff80013137812 */ /* 0x000fe400078ec0ff */
[----:B------:R-:W-:-:S03]  /*0780*/  LOP3.LUT R17, R17, 0x1ff800, RZ, 0xc0, !PT ;  /* 0x001ff80011117812 */ /* 0x000fc600078ec0ff */
[----:B------:R-:W-:Y:S01]  /*0790*/  IMAD.IADD R18, R18, 0x1, -R19 ;  /* 0x0000000112127824 */ /* 0x000fe200078e0a13 */
[----:B------:R-:W-:-:S05]  /*07a0*/  IADD3 R17, PT, PT, R16, -R17, RZ ;  /* 0x8000001110117210 */ /* 0x000fca0007ffe0ff */
[----:B------:R-:W-:-:S04]  /*07b0*/  IMAD R17, R17, 0x800, R18 ;  /* 0x0000080011117824 */ /* 0x000fc800078e0212 */
[----:B------:R-:W-:-:S05]  /*07c0*/  IMAD.WIDE R16, R17, 0x3, R14 ;  /* 0x0000000311107825 */ /* 0x000fca00078e020e */
[----:B------:R-:W2:Y:S04]  /*07d0*/  LDG.E.U8 R21, desc[UR8][R16.64] ;  /* 0x0000000810157981 */ /* 0x000ea8000c1e1100 */
[----:B------:R-:W3:Y:S04]  /*07e0*/  LDG.E.U8 R23, desc[UR8][R16.64+0x1] ;  /* 0x0000010810177981 */ /* 0x000ee8000c1e1100 */
[----:B------:R-:W4:Y:S01]  /*07f0*/  LDG.E.U8 R29, desc[UR8][R16.64+0x2] ;  /* 0x00000208101d7981 */ /* 0x000f22000c1e1100 */
[----:B------:R-:W-:-:S04]  /*0800*/  VIADD R19, R8, 0xffffffff ;  /* 0xffffffff08137836 */ /* 0x000fc80000000000 */
[----:B------:R-:W-:-:S04]  /*0810*/  IMAD R18, R19, R0, RZ ;  /* 0x0000000013127224 */ /* 0x000fc800078e02ff */
[----:B------:R-:W-:-:S05]  /*0820*/  IMAD R18, R18, 0x3, R11 ;  /* 0x0000000312127824 */ /* 0x000fca00078e020b */
[----:B--2---:R1:W-:Y:S04]  /*0830*/  STS.U8 [R18], R21 ;  /* 0x0000001512007388 */ /* 0x0043e80000000000 */
[----:B---3--:R1:W-:Y:S04]  /*0840*/  STS.U8 [R18+0x1], R23 ;  /* 0x0000011712007388 */ /* 0x0083e80000000000 */
[----:B----4-:R1:W-:Y:S02]  /*0850*/  STS.U8 [R18+0x2], R29 ;  /* 0x0000021d12007388 */ /* 0x0103e40000000000 */
.L_x_5:
[----:B------:R-:W-:Y:S05]  /*0860*/  BSYNC.RECONVERGENT B0 ;  /* 0x0000000000007941 */ /* 0x000fea0003800200 */
.L_x_4:
[C-C-:B------:R-:W-:Y:S01]  /*0870*/  @!P2 IADD3 R16, PT, PT, R13.reuse, 0x800, -R0.reuse ;  /* 0x000008000d10a810 */ /* 0x140fe20007ffe800 */
[--C-:B------:R-:W-:Y:S01]  /*0880*/  @P1 IMAD.IADD R17, R13, 0x1, R0.reuse ;  /* 0x000000010d111824 */ /* 0x100fe200078e0200 */
[-C--:B------:R-:W-:Y:S01]  /*0890*/  ISETP.GE.U32.AND P4, PT, R5, R0.reuse, PT ;  /* 0x000000000500720c */ /* 0x080fe20003f86070 */
[----:B01----:R-:W-:Y:S01]  /*08a0*/  @!P3 IMAD R22, R8, R0, R0 ;  /* 0x000000000816b224 */ /* 0x003fe200078e0200 */
[----:B------:R-:W-:Y:S02]  /*08b0*/  @!P2 SHF.R.S32.HI R13, RZ, 0x1f, R16 ;  /* 0x0000001fff0da819 */ /* 0x000fe40000011410 */
[----:B--2---:R-:W-:Y:S02]  /*08c0*/  @P1 SHF.R.S32.HI R18, RZ, 0x1f, R17 ;  /* 0x0000001fff121819 */ /* 0x004fe40000011411 */
[----:B------:R-:W-:Y:S02]  /*08d0*/  @!P2 LEA.HI R13, R13, R16, RZ, 0xb ;  /* 0x000000100d0da211 */ /* 0x000fe400078f58ff */
[----:B------:R-:W-:-:S02]  /*08e0*/  @P1 LEA.HI R18, R18, R17, RZ, 0xb ;  /* 0x0000001112121211 */ /* 0x000fc400078f58ff */
[----:B------:R-:W-:Y:S02]  /*08f0*/  @!P2 LOP3.LUT R13, R13, 0x1ff800, RZ, 0xc0, !PT ;  /* 0x001ff8000d0da812 */ /* 0x000fe400078ec0ff */
[----:B------:R-:W-:-:S03]  /*0900*/  @P1 LOP3.LUT R18, R18, 0x1ff800, RZ, 0xc0, !PT ;  /* 0x001ff80012121812 */ /* 0x000fc600078ec0ff */
[----:B------:R-:W-:Y:S01]  /*0910*/  @!P2 IMAD.IADD R16, R16, 0x1, -R13 ;  /* 0x000000011010a824 */ /* 0x000fe200078e0a0d */
[----:B------:R-:W-:-:S03]  /*0920*/  @P1 IADD3 R18, PT, PT, R17, -R18, RZ ;  /* 0x8000001211121210 */ /* 0x000fc60007ffe0ff */
[----:B------:R-:W-:Y:S02]  /*0930*/  @!P2 IMAD R17, R16, 0x800, R25 ;  /* 0x000008001011a824 */ /* 0x000fe400078e0219 */
[----:B------:R-:W-:Y:S02]  /*0940*/  @!P3 IMAD R23, R22, 0x3, R11 ;  /* 0x000000031617b824 */ /* 0x000fe400078e020b */
[----:B------:R-:W-:-:S03]  /*0950*/  @!P2 IMAD.WIDE R16, R17, 0x3, R14 ;  /* 0x000000031110a825 */ /* 0x000fc600078e020e */
[----:B-----5:R0:W-:Y:S01]  /*0960*/  @!P3 STS.U8 [R23], R28 ;  /* 0x0000001c1700b388 */ /* 0x0201e20000000000 */
[----:B------:R-:W-:-:S03]  /*0970*/  @P1 IMAD R19, R18, 0x800, R25 ;  /* 0x0000080012131824 */ /* 0x000fc600078e0219 */
[----:B------:R-:W2:Y:S01]  /*0980*/  @!P2 LDG.E.U8 R13, desc[UR8][R16.64] ;  /* 0x00000008100da981 */ /* 0x000ea2000c1e1100 */
[----:B------:R-:W-:-:S03]  /*0990*/  @P1 IMAD.WIDE R18, R19, 0x3, R14 ;  /* 0x0000000313121825 */ /* 0x000fc600078e020e */
[----:B------:R-:W3:Y:S01]  /*09a0*/  @!P2 LDG.E.U8 R20, desc[UR8][R16.64+0x1] ;  /* 0x000001081014a981 */ /* 0x000ee2000c1e1100 */
[C-C-:B0-----:R-:W-:Y:S01]  /*09b0*/  @!P4 IADD3 R28, PT, PT, R25.reuse, 0x800, -R0.reuse ;  /* 0x00000800191cc810 */ /* 0x141fe20007ffe800 */
[----:B------:R-:W-:Y:S02]  /*09c0*/  @P0 IMAD.IADD R25, R25, 0x1, R0 ;  /* 0x0000000119190824 */ /* 0x000fe400078e0200 */
[----:B------:R0:W4:Y:S04]  /*09d0*/  @!P2 LDG.E.U8 R21, desc[UR8][R16.64+0x2] ;  /* 0x000002081015a981 */ /* 0x000128000c1e1100 */
[----:B------:R-:W4:Y:S04]  /*09e0*/  @P1 LDG.E.U8 R22, desc[UR8][R18.64] ;  /* 0x0000000812161981 */ /* 0x000f28000c1e1100 */
[----:B------:R-:W4:Y:S01]  /*09f0*/  @P1 LDG.E.U8 R24, desc[UR8][R18.64+0x1] ;  /* 0x0000010812181981 */ /* 0x000f22000c1e1100 */
[----:B0-----:R-:W-:-:S02]  /*0a00*/  @!P4 SHF.R.S32.HI R17, RZ, 0x1f, R28 ;  /* 0x0000001fff11c819 */ /* 0x001fc4000001141c */
[----:B------:R-:W-:Y:S01]  /*0a10*/  @P0 SHF.R.S32.HI R16, RZ, 0x1f, R25 ;  /* 0x0000001fff100819 */ /* 0x000fe20000011419 */
[----:B------:R-:W4:Y:S01]  /*0a20*/  @P1 LDG.E.U8 R29, desc[UR8][R18.64+0x2] ;  /* 0x00000208121d1981 */ /* 0x000f22000c1e1100 */
[-C--:B------:R-:W-:Y:S02]  /*0a30*/  @!P4 LEA.HI R17, R17, R28.reuse, RZ, 0xb ;  /* 0x0000001c1111c211 */ /* 0x080fe400078f58ff */
[----:B------:R-:W-:Y:S02]  /*0a40*/  @P0 LEA.HI R16, R16, R25, RZ, 0xb ;  /* 0x0000001910100211 */ /* 0x000fe400078f58ff */
[----:B------:R-:W-:Y:S02]  /*0a50*/  @!P4 LOP3.LUT R17, R17, 0xfffff800, RZ, 0xc0, !PT ;  /* 0xfffff8001111c812 */ /* 0x000fe400078ec0ff */
[----:B------:R-:W-:Y:S02]  /*0a60*/  @P0 LOP3.LUT R16, R16, 0xfffff800, RZ, 0xc0, !PT ;  /* 0xfffff80010100812 */ /* 0x000fe400078ec0ff */
[----:B------:R-:W-:-:S02]  /*0a70*/  @!P4 IADD3 R17, PT, PT, R26, R28, -R17 ;  /* 0x0000001c1a11c210 */ /* 0x000fc40007ffe811 */
[----:B------:R-:W-:-:S03]  /*0a80*/  @P0 IADD3 R25, PT, PT, R26, R25, -R16 ;  /* 0x000000191a190210 */ /* 0x000fc60007ffe810 */
[----:B------:R-:W-:-:S04]  /*0a90*/  @!P4 IMAD.WIDE R16, R17, 0x3, R14 ;  /* 0x000000031110c825 */ /* 0x000fc800078e020e */
[----:B------:R-:W-:Y:S01]  /*0aa0*/  @P0 IMAD.WIDE R14, R25, 0x3, R14 ;  /* 0x00000003190e0825 */ /* 0x000fe200078e020e */
[----:B------:R0:W-:Y:S04]  /*0ab0*/  @!P3 STS.U8 [R23+0x2], R4 ;  /* 0x000002041700b388 */ /* 0x0001e80000000000 */
[----:B------:R-:W4:Y:S04]  /*0ac0*/  @!P4 LDG.E.U8 R18, desc[UR8][R16.64] ;  /* 0x000000081012c981 */ /* 0x000f28000c1e1100 */
[----:B------:R-:W4:Y:S04]  /*0ad0*/  @!P4 LDG.E.U8 R19, desc[UR8][R16.64+0x1] ;  /* 0x000001081013c981 */ /* 0x000f28000c1e1100 */
[----:B------:R1:W4:Y:S04]  /*0ae0*/  @!P4 LDG.E.U8 R28, desc[UR8][R16.64+0x2] ;  /* 0x00000208101cc981 */ /* 0x000328000c1e1100 */
[----:B------:R-:W4:Y:S04]  /*0af0*/  @P0 LDG.E.U8 R25, desc[UR8][R14.64] ;  /* 0x000000080e190981 */ /* 0x000f28000c1e1100 */
[----:B------:R-:W4:Y:S04]  /*0b00*/  @P0 LDG.E.U8 R26, desc[UR8][R14.64+0x1] ;  /* 0x000001080e1a0981 */ /* 0x000f28000c1e1100 */
[----:B0-----:R-:W4:Y:S04]  /*0b10*/  @P0 LDG.E.U8 R4, desc[UR8][R14.64+0x2] ;  /* 0x000002080e040981 */ /* 0x001f28000c1e1100 */
[----:B------:R0:W-:Y:S01]  /*0b20*/  @!P3 STS.U8 [R23+0x1], R27 ;  /* 0x0000011b1700b388 */ /* 0x0001e20000000000 */
[----:B------:R-:W-:Y:S01]  /*0b30*/  @!P4 IADD3 R10, PT, PT, R10, R5, RZ ;  /* 0x000000050a0ac210 */ /* 0x000fe20007ffe0ff */
[----:B0-----:R-:W-:-:S04]  /*0b40*/  @!P2 IMAD R27, R8, R3, R9 ;  /* 0x00000003081ba224 */ /* 0x001fc800078e0209 */
[--C-:B------:R-:W-:Y:S02]  /*0b50*/  @!P2 IMAD R27, R27, 0x3, R12.reuse ;  /* 0x000000031b1ba824 */ /* 0x100fe400078e020c */
[----:B-1----:R-:W-:Y:S02]  /*0b60*/  @P0 IMAD R17, R0, 0x3, R11 ;  /* 0x0000000300110824 */ /* 0x002fe400078e020b */
[----:B------:R-:W-:Y:S02]  /*0b70*/  @!P4 IMAD R11, R10, 0x3, R12 ;  /* 0x000000030a0bc824 */ /* 0x000fe400078e020c */
[----:B------:R-:W-:Y:S01]  /*0b80*/  VIADD R10, R6, 0x1 ;  /* 0x00000001060a7836 */ /* 0x000fe20000000000 */
[----:B--2---:R0:W-:Y:S02]  /*0b90*/  @!P2 STS.U8 [R27], R13 ;  /* 0x0000000d1b00a388 */ /* 0x0041e40000000000 */
[----:B0-----:R-:W-:-:S04]  /*0ba0*/  @P1 IMAD.IADD R13, R7, 0x1, R0 ;  /* 0x00000001070d1824 */ /* 0x001fc800078e0200 */
[----:B------:R-:W-:Y:S02]  /*0bb0*/  @P1 IMAD R23, R8, R13, R9 ;  /* 0x0000000d08171224 */ /* 0x000fe400078e0209 */
[----:B------:R-:W-:-:S04]  /*0bc0*/  IMAD R13, R6, R6, R6 ;  /* 0x00000006060d7224 */ /* 0x000fc800078e0206 */
[----:B------:R-:W-:-:S05]  /*0bd0*/  IMAD.IADD R13, R10, 0x1, R13 ;  /* 0x000000010a0d7824 */ /* 0x000fca00078e020d */
[----:B------:R-:W-:Y:S01]  /*0be0*/  I2FP.F32.U32 R13, R13 ;  /* 0x0000000d000d7245 */ /* 0x000fe20000201000 */
[----:B------:R-:W-:-:S04]  /*0bf0*/  @P1 IMAD R23, R23, 0x3, R12 ;  /* 0x0000000317171824 */ /* 0x000fc800078e020c */
[----:B------:R-:W-:Y:S01]  /*0c00*/  VIADD R0, R13, 0x1800000 ;  /* 0x018000000d007836 */ /* 0x000fe20000000000 */
[----:B---3--:R0:W-:Y:S04]  /*0c10*/  @!P2 STS.U8 [R27+0x1], R20 ;  /* 0x000001141b00a388 */ /* 0x0081e80000000000 */
[----:B----4-:R0:W-:Y:S01]  /*0c20*/  @!P2 STS.U8 [R27+0x2], R21 ;  /* 0x000002151b00a388 */ /* 0x0101e20000000000 */
[----:B------:R-:W-:-:S03]  /*0c30*/  LOP3.LUT R0, R0, 0x7f800000, RZ, 0xc0, !PT ;  /* 0x7f80000000007812 */ /* 0x000fc600078ec0ff */
[----:B------:R0:W-:Y:S04]  /*0c40*/  @P1 STS.U8 [R23], R22 ;  /* 0x0000001617001388 */ /* 0x0001e80000000000 */
[----:B------:R0:W-:Y:S04]  /*0c50*/  @P1 STS.U8 [R23+0x1], R24 ;  /* 0x0000011817001388 */ /* 0x0001e80000000000 */
[----:B------:R0:W-:Y:S04]  /*0c60*/  @P1 STS.U8 [R23+0x2], R29 ;  /* 0x0000021d17001388 */ /* 0x0001e80000000000 */
[----:B------:R0:W-:Y:S04]  /*0c70*/  @!P4 STS.U8 [R11], R18 ;  /* 0x000000120b00c388 */ /* 0x0001e80000000000 */
[----:B------:R0:W-:Y:S04]  /*0c80*/  @!P4 STS.U8 [R11+0x1], R19 ;  /* 0x000001130b00c388 */ /* 0x0001e80000000000 */
[----:B------:R0:W-:Y:S04]  /*0c90*/  @!P4 STS.U8 [R11+0x2], R28 ;  /* 0x0000021c0b00c388 */ /* 0x0001e80000000000 */
[----:B------:R0:W-:Y:S04]  /*0ca0*/  @P0 STS.U8 [R17], R25 ;  /* 0x0000001911000388 */ /* 0x0001e80000000000 */
[----:B------:R0:W-:Y:S04]  /*0cb0*/  @P0 STS.U8 [R17+0x1], R26 ;  /* 0x0000011a11000388 */ /* 0x0001e80000000000 */
[----:B------:R0:W-:Y:S01]  /*0cc0*/  @P0 STS.U8 [R17+0x2], R4 ;  /* 0x0000020411000388 */ /* 0x0001e20000000000 */
[----:B------:R-:W-:Y:S01]  /*0cd0*/  BAR.SYNC.DEFER_BLOCKING 0x0 ;  /* 0x0000000000007b1d */ /* 0x000fe20000010000 */
[----:B------:R-:W-:-:S13]  /*0ce0*/  ISETP.GT.U32.AND P0, PT, R0, 0x1ffffff, PT ;  /* 0x01ffffff0000780c */ /* 0x000fda0003f04070 */
[----:B0-----:R-:W-:Y:S05]  /*0cf0*/  @P0 BRA `(.L_x_6) ;  /* 0x0000000000100947 */ /* 0x001fea0003800000 */
[----:B------:R-:W-:-:S07]  /*0d00*/  MOV R4, 0xd20 ;  /* 0x00000d2000047802 */ /* 0x000fce0000000f00 */
[----:B------:R-:W-:Y:S05]  /*0d10*/  CALL.REL.NOINC `($__internal_0_$__cuda_sm20_rcp_rn_f32_slowpath) ;  /* 0x0000001000747944 */ /* 0x000fea0003c00000 */
[----:B------:R-:W-:Y:S01]  /*0d20*/  IMAD.MOV.U32 R0, RZ, RZ, R11 ;  /* 0x000000ffff007224 */ /* 0x000fe200078e000b */
[----:B------:R-:W-:Y:S06]  /*0d30*/  BRA `(.L_x_7) ;  /* 0x0000000000107947 */ /* 0x000fec0003800000 */
.L_x_6:
[----:B------:R-:W0:Y:S02]  /*0d40*/  MUFU.RCP R0, R13 ;  /* 0x0000000d00007308 */ /* 0x000e240000001000 */
[----:B0-----:R-:W-:-:S04]  /*0d50*/  FFMA R4, R13, R0, -1 ;  /* 0xbf8000000d047423 */ /* 0x001fc80000000000 */
[----:B------:R-:W-:-:S04]  /*0d60*/  FADD.FTZ R11, -R4, -RZ ;  /* 0x800000ff040b7221 */ /* 0x000fc80000010100 */
[----:B------:R-:W-:-:S07]  /*0d70*/  FFMA R0, R0, R11, R0 ;  /* 0x0000000b00007223 */ /* 0x000fce0000000000 */
.L_x_7:
[----:B------:R-:W0:Y:S01]  /*0d80*/  LDCU UR4, c[0x0][0x390] ;  /* 0x00007200ff0477ac */ /* 0x000e220008000800 */
[----:B------:R-:W-:Y:S02]  /*0d90*/  HFMA2 R4, -RZ, RZ, 0.447021484375, -5.671875 ;  /* 0x3727c5acff047431 */ /* 0x000fe400000001ff */
[----:B------:R-:W-:Y:S02]  /*0da0*/  IMAD.MOV.U32 R21, RZ, RZ, RZ ;  /* 0x000000ffff157224 */ /* 0x000fe400078e00ff */
[----:B------:R-:W-:Y:S02]  /*0db0*/  IMAD.MOV.U32 R19, RZ, RZ, RZ ;  /* 0x000000ffff137224 */ /* 0x000fe400078e00ff */
[----:B------:R-:W-:Y:S01]  /*0dc0*/  IMAD.MOV.U32 R17, RZ, RZ, RZ ;  /* 0x000000ffff117224 */ /* 0x000fe200078e00ff */
[----:B0-----:R-:W-:-:S04]  /*0dd0*/  UIADD3 UR6, UPT, UPT, -UR4, URZ, URZ ;  /* 0x000000ff04067290 */ /* 0x001fc8000fffe1ff */
[----:B------:R-:W-:-:S09]  /*0de0*/  UISETP.GE.AND UP0, UPT, UR4, UR6, UPT ;  /* 0x000000060400728c */ /* 0x000fd2000bf06270 */
[----:B------:R-:W-:Y:S05]  /*0df0*/  BRA.U !UP0, `(.L_x_8) ;  /* 0x0000000d08247547 */ /* 0x000fea000b800000 */
[----:B------:R-:W-:Y:S01]  /*0e00*/  LOP3.LUT R13, R10, 0xfffffff8, RZ, 0xc0, !PT ;  /* 0xfffffff80a0d7812 */ /* 0x000fe200078ec0ff */
[----:B------:R-:W-:Y:S01]  /*0e10*/  IMAD R12, R5, 0x3, R12 ;  /* 0x00000003050c7824 */ /* 0x000fe200078e020c */
[----:B------:R-:W-:Y:S01]  /*0e20*/  LOP3.LUT R4, R6, 0x6, RZ, 0xc0, !PT ;  /* 0x0000000606047812 */ /* 0x000fe200078ec0ff */
[----:B------:R-:W-:Y:S01]  /*0e30*/  IMAD R11, R8, 0x3, RZ ;  /* 0x00000003080b7824 */ /* 0x000fe200078e02ff */
[----:B------:R-:W-:Y:S01]  /*0e40*/  MOV R17, RZ ;  /* 0x000000ff00117202 */ /* 0x000fe20000000f00 */
[----:B------:R-:W-:Y:S01]  /*0e50*/  IMAD.MOV.U32 R15, RZ, RZ, RZ ;  /* 0x000000ffff0f7224 */ /* 0x000fe200078e00ff */
[----:B------:R-:W-:Y:S01]  /*0e60*/  ISETP.GE.U32.AND P1, PT, R4, 0x3, PT ;  /* 0x000000030400780c */ /* 0x000fe20003f26070 */
[----:B------:R-:W-:Y:S01]  /*0e70*/  IMAD.MOV.U32 R19, RZ, RZ, RZ ;  /* 0x000000ffff137224 */ /* 0x000fe200078e00ff */
[----:B------:R-:W-:Y:S01]  /*0e80*/  UMOV UR4, UR6 ;  /* 0x0000000600047c82 */ /* 0x000fe20008000000 */
[----:B------:R-:W-:Y:S02]  /*0e90*/  IMAD.MOV.U32 R21, RZ, RZ, RZ ;  /* 0x000000ffff157224 */ /* 0x000fe400078e00ff */
[----:B------:R-:W-:-:S02]  /*0ea0*/  VIADD R12, R12, 0xb ;  /* 0x0000000b0c0c7836 */ /* 0x000fc40000000000 */
[----:B------:R-:W-:-:S07]  /*0eb0*/  IMAD.MOV R13, RZ, RZ, -R13 ;  /* 0x000000ffff0d7224 */ /* 0x000fce00078e0a0d */
.L_x_13:
[----:B------:R-:W0:Y:S01]  /*0ec0*/  LDCU UR11, c[0x0][0x390] ;  /* 0x00007200ff0b77ac */ /* 0x000e220008000800 */
[----:B------:R-:W-:Y:S02]  /*0ed0*/  ISETP.GE.U32.AND P0, PT, R6, 0x7, PT ;  /* 0x000000070600780c */ /* 0x000fe40003f06070 */
[----:B------:R-:W-:Y:S01]  /*0ee0*/  IADD3 R10, PT, PT, R7, UR4, RZ ;  /* 0x00000004070a7c10 */ /* 0x000fe2000fffe0ff */
[----:B------:R-:W-:-:S04]  /*0ef0*/  UMOV UR5, UR6 ;  /* 0x0000000600057c82 */ /* 0x000fc80008000000 */
[----:B------:R-:W-:Y:S01]  /*0f00*/  IMAD R14, R8, R10, R9 ;  /* 0x0000000a080e7224 */ /* 0x000fe200078e0209 */
[----:B0-----:R-:W-:-:S05]  /*0f10*/  ULOP3.LUT UP0, URZ, UR11, 0x1, URZ, 0xc0, !UPT ;  /* 0x000000010bff7892 */ /* 0x001fca000f80c0ff */
[----:B------:R-:W-:Y:S06]  /*0f20*/  @!P0 BRA `(.L_x_9) ;  /* 0x0000000400608947 */ /* 0x000fec0003800000 */
[----:B------:R-:W-:Y:S01]  /*0f30*/  IMAD R10, R11, R10, R12 ;  /* 0x0000000a0b0a7224 */ /* 0x000fe200078e020c */
[----:B------:R-:W-:Y:S01]  /*0f40*/  UMOV UR5, UR6 ;  /* 0x0000000600057c82 */ /* 0x000fe20008000000 */
[----:B------:R-:W-:-:S07]  /*0f50*/  IMAD.MOV.U32 R4, RZ, RZ, R13 ;  /* 0x000000ffff047224 */ /* 0x000fce00078e000d */
.L_x_10:
[----:B------:R-:W0:Y:S01]  /*0f60*/  LDS.U8 R24, [R10+-0xb] ;  /* 0xfffff5000a187984 */ /* 0x000e220000000000 */
[--C-:B------:R-:W-:Y:S01]  /*0f70*/  FADD R15, R15, R0.reuse ;  /* 0x000000000f0f7221 */ /* 0x100fe20000000000 */
[----:B------:R-:W-:Y:S01]  /*0f80*/  VIADD R4, R4, 0x8 ;  /* 0x0000000804047836 */ /* 0x000fe20000000000 */
[----:B------:R-:W-:Y:S01]  /*0f90*/  UIADD3 UR5, UPT, UPT, UR5, 0x8, URZ ;  /* 0x0000000805057890 */ /* 0x000fe2000fffe0ff */
[----:B------:R-:W1:Y:S01]  /*0fa0*/  LDS.U8 R26, [R10+-0x9] ;  /* 0xfffff7000a1a7984 */ /* 0x000e620000000000 */
[--C-:B------:R-:W-:Y:S02]  /*0fb0*/  FADD R15, R15, R0.reuse ;  /* 0x000000000f0f7221 */ /* 0x100fe40000000000 */
[----:B------:R-:W-:Y:S01]  /*0fc0*/  ISETP.NE.AND P0, PT, R4, RZ, PT ;  /* 0x000000ff0400720c */ /* 0x000fe20003f05270 */
[----:B------:R-:W2:Y:S01]  /*0fd0*/  LDS.U8 R23, [R10+-0x8] ;  /* 0xfffff8000a177984 */ /* 0x000ea20000000000 */
[----:B------:R-:W-:-:S03]  /*0fe0*/  FADD R15, R15, R0 ;  /* 0x000000000f0f7221 */ /* 0x000fc60000000000 */
[----:B------:R-:W3:Y:S01]  /*0ff0*/  LDS.U8 R25, [R10+-0xa] ;  /* 0xfffff6000a197984 */ /* 0x000ee20000000000 */
[----:B------:R-:W-:-:S03]  /*1000*/  FADD R15, R15, R0 ;  /* 0x000000000f0f7221 */ /* 0x000fc60000000000 */
[----:B------:R-:W4:Y:S01]  /*1010*/  LDS.U8 R20, [R10+-0x7] ;  /* 0xfffff9000a147984 */ /* 0x000f220000000000 */
[----:B------:R-:W-:-:S03]  /*1020*/  FADD R15, R15, R0 ;  /* 0x000000000f0f7221 */ /* 0x000fc60000000000 */
[----:B------:R-:W5:Y:S01]  /*1030*/  LDS.U8 R22, [R10+-0x6] ;  /* 0xfffffa000a167984 */ /* 0x000f620000000000 */
[----:B------:R-:W-:-:S03]  /*1040*/  FADD R15, R15, R0 ;  /* 0x000000000f0f7221 */ /* 0x000fc60000000000 */
[----:B------:R-:W5:Y:S01]  /*1050*/  LDS.U8 R18, [R10+-0x4] ;  /* 0xfffffc000a127984 */ /* 0x000f620000000000 */
[----:B------:R-:W-:-:S03]  /*1060*/  FADD R15, R15, R0 ;  /* 0x000000000f0f7221 */ /* 0x000fc60000000000 */
[----:B------:R-:W5:Y:S01]  /*1070*/  LDS.U8 R16, [R10+-0x5] ;  /* 0xfffffb000a107984 */ /* 0x000f620000000000 */
[----:B------:R-:W-:Y:S01]  /*1080*/  FADD R15, R15, R0 ;  /* 0x000000000f0f7221 */ /* 0x000fe20000000000 */
[----:B0-----:R-:W-:Y:S02]  /*1090*/  I2FP.F32.U32 R24, R24 ;  /* 0x0000001800187245 */ /* 0x001fe40000201000 */
[----:B-1----:R-:W-:-:S03]  /*10a0*/  I2FP.F32.U32 R26, R26 ;  /* 0x0000001a001a7245 */ /* 0x002fc60000201000 */
[-C--:B------:R-:W-:Y:S01]  /*10b0*/  FFMA R21, R24, R0.reuse, R21 ;  /* 0x0000000018157223 */ /* 0x080fe20000000015 */
[----:B--2---:R-:W-:Y:S01]  /*10c0*/  I2FP.F32.U32 R24, R23 ;  /* 0x0000001700187245 */ /* 0x004fe20000201000 */
[-C--:B------:R-:W-:Y:S01]  /*10d0*/  FFMA R27, R26, R0.reuse, R17 ;  /* 0x000000001a1b7223 */ /* 0x080fe20000000011 */
[----:B------:R-:W-:Y:S01]  /*10e0*/  LDS.U8 R23, [R10+0x1] ;  /* 0x000001000a177984 */ /* 0x000fe20000000000 */
[----:B---3--:R-:W-:Y:S02]  /*10f0*/  I2FP.F32.U32 R28, R25 ;  /* 0x00000019001c7245 */ /* 0x008fe40000201000 */
[----:B------:R-:W-:Y:S01]  /*1100*/  FFMA R21, R24, R0, R21 ;  /* 0x0000000018157223 */ /* 0x000fe20000000015 */
[----:B------:R-:W0:Y:S01]  /*1110*/  LDS.U8 R17, [R10+-0x3] ;  /* 0xfffffd000a117984 */ /* 0x000e220000000000 */
[----:B----4-:R-:W-:Y:S01]  /*1120*/  I2FP.F32.U32 R24, R20 ;  /* 0x0000001400187245 */ /* 0x010fe20000201000 */
[----:B------:R-:W-:Y:S02]  /*1130*/  FFMA R25, R28, R0, R19 ;  /* 0x000000001c197223 */ /* 0x000fe40000000013 */
[----:B------:R-:W1:Y:S01]  /*1140*/  LDS.U8 R20, [R10+-0x1] ;  /* 0xffffff000a147984 */ /* 0x000e620000000000 */
[----:B-----5:R-:W-:Y:S01]  /*1150*/  I2FP.F32.U32 R22, R22 ;  /* 0x0000001600167245 */ /* 0x020fe20000201000 */
[----:B------:R-:W-:-:S02]  /*1160*/  FFMA R29, R24, R0, R25 ;  /* 0x00000000181d7223 */ /* 0x000fc40000000019 */
[----:B------:R-:W2:Y:S01]  /*1170*/  LDS.U8 R19, [R10+-0x2] ;  /* 0xfffffe000a137984 */ /* 0x000ea20000000000 */
[----:B------:R-:W-:Y:S01]  /*1180*/  I2FP.F32.U32 R18, R18 ;  /* 0x0000001200127245 */ /* 0x000fe20000201000 */
[----:B------:R-:W-:Y:S02]  /*1190*/  FFMA R25, R22, R0, R27 ;  /* 0x0000000016197223 */ /* 0x000fe4000000001b */
[----:B------:R-:W3:Y:S01]  /*11a0*/  LDS.U8 R24, [R10+0x2] ;  /* 0x000002000a187984 */ /* 0x000ee20000000000 */
[----:B------:R-:W-:Y:S01]  /*11b0*/  I2FP.F32.U32 R16, R16 ;  /* 0x0000001000107245 */ /* 0x000fe20000201000 */
[-C--:B------:R-:W-:Y:S02]  /*11c0*/  FFMA R29, R18, R0.reuse, R29 ;  /* 0x00000000121d7223 */ /* 0x080fe4000000001d */
[----:B------:R-:W4:Y:S02]  /*11d0*/  LDS.U8 R22, [R10] ;  /* 0x000000000a167984 */ /* 0x000f240000000000 */
[----:B------:R-:W-:-:S02]  /*11e0*/  FFMA R21, R16, R0, R21 ;  /* 0x0000000010157223 */ /* 0x000fc40000000015 */
[----:B------:R-:W5:Y:S04]  /*11f0*/  LDS.U8 R18, [R10+0x3] ;  /* 0x000003000a127984 */ /* 0x000f680000000000 */
[----:B------:R-:W5:Y:S01]  /*1200*/  LDS.U8 R16, [R10+0x4] ;  /* 0x000004000a107984 */ /* 0x000f620000000000 */
[----:B0-----:R-:W-:-:S03]  /*1210*/  I2FP.F32.U32 R26, R17 ;  /* 0x00000011001a7245 */ /* 0x001fc60000201000 */
[----:B------:R-:W0:Y:S01]  /*1220*/  LDS.U8 R17, [R10+0x5] ;  /* 0x000005000a117984 */ /* 0x000e220000000000 */
[----:B-1----:R-:W-:Y:S01]  /*1230*/  I2FP.F32.U32 R20, R20 ;  /* 0x0000001400147245 */ /* 0x002fe20000201000 */
[----:B------:R-:W-:Y:S01]  /*1240*/  FFMA R25, R26, R0, R25 ;  /* 0x000000001a197223 */ /* 0x000fe20000000019 */
[----:B--2---:R-:W-:-:S03]  /*1250*/  I2FP.F32.U32 R28, R19 ;  /* 0x00000013001c7245 */ /* 0x004fc60000201000 */
[----:B------:R-:W-:Y:S01]  /*1260*/  FFMA R29, R20, R0, R29 ;  /* 0x00000000141d7223 */ /* 0x000fe2000000001d */
[----:B------:R-:W-:Y:S01]  /*1270*/  I2FP.F32.U32 R20, R23 ;  /* 0x0000001700147245 */ /* 0x000fe20000201000 */
[----:B------:R-:W1:Y:S01]  /*1280*/  LDS.U8 R19, [R10+0x6] ;  /* 0x000006000a137984 */ /* 0x000e620000000000 */
[----:B---3--:R-:W-:Y:S01]  /*1290*/  I2FP.F32.U32 R26, R24 ;  /* 0x00000018001a7245 */ /* 0x008fe20000201000 */
[----:B------:R-:W-:Y:S01]  /*12a0*/  FFMA R21, R28, R0, R21 ;  /* 0x000000001c157223 */ /* 0x000fe20000000015 */
[----:B----4-:R-:W-:-:S03]  /*12b0*/  I2FP.F32.U32 R22, R22 ;  /* 0x0000001600167245 */ /* 0x010fc60000201000 */
[-C--:B------:R-:W-:Y:S01]  /*12c0*/  FFMA R23, R26, R0.reuse, R29 ;  /* 0x000000001a177223 */ /* 0x080fe2000000001d */
[----:B------:R-:W-:Y:S01]  /*12d0*/  FFMA R24, R20, R0, R21 ;  /* 0x0000000014187223 */ /* 0x000fe20000000015 */
[----:B-----5:R-:W-:Y:S01]  /*12e0*/  I2FP.F32.U32 R26, R18 ;  /* 0x00000012001a7245 */ /* 0x020fe20000201000 */
[----:B------:R-:W-:Y:S01]  /*12f0*/  FFMA R25, R22, R0, R25 ;  /* 0x0000000016197223 */ /* 0x000fe20000000019 */
[----:B------:R-:W2:Y:S01]  /*1300*/  LDS.U8 R20, [R10+0x7] ;  /* 0x000007000a147984 */ /* 0x000ea20000000000 */
[----:B------:R-:W-:Y:S02]  /*1310*/  I2FP.F32.U32 R29, R16 ;  /* 0x00000010001d7245 */ /* 0x000fe40000201000 */
[-C--:B------:R-:W-:Y:S01]  /*1320*/  FFMA R27, R26, R0.reuse, R25 ;  /* 0x000000001a1b7223 */ /* 0x080fe20000000019 */
[----:B------:R-:W3:Y:S02]  /*1330*/  LDS.U8 R21, [R10+0x8] ;  /* 0x000008000a157984 */ /* 0x000ee40000000000 */
[----:B------:R-:W-:-:S02]  /*1340*/  FFMA R25, R29, R0, R24 ;  /* 0x000000001d197223 */ /* 0x000fc40000000018 */
[----:B------:R-:W4:Y:S04]  /*1350*/  LDS.U8 R18, [R10+0x9] ;  /* 0x000009000a127984 */ /* 0x000f280000000000 */
[----:B------:R-:W5:Y:S04]  /*1360*/  LDS.U8 R22, [R10+0xa] ;  /* 0x00000a000a167984 */ /* 0x000f680000000000 */
[----:B------:R-:W5:Y:S04]  /*1370*/  LDS.U8 R16, [R10+0xb] ;  /* 0x00000b000a107984 */ /* 0x000f680000000000 */
[----:B------:R1:W5:Y:S01]  /*1380*/  LDS.U8 R24, [R10+0xc] ;  /* 0x00000c000a187984 */ /* 0x0003620000000000 */
[----:B0-----:R-:W-:-:S05]  /*1390*/  I2FP.F32.U32 R26, R17 ;  /* 0x00000011001a7245 */ /* 0x001fca0000201000 */
[----:B------:R-:W-:Y:S01]  /*13a0*/  FFMA R23, R26, R0, R23 ;  /* 0x000000001a177223 */ /* 0x000fe20000000017 */
[----:B-1----:R-:W-:Y:S01]  /*13b0*/  VIADD R10, R10, 0x18 ;  /* 0x000000180a0a7836 */ /* 0x002fe20000000000 */
[----:B------:R-:W-:-:S05]  /*13c0*/  I2FP.F32.U32 R26, R19 ;  /* 0x00000013001a7245 */ /* 0x000fca0000201000 */
[----:B------:R-:W-:Y:S01]  /*13d0*/  FFMA R27, R26, R0, R27 ;  /* 0x000000001a1b7223 */ /* 0x000fe2000000001b */
[----:B--2---:R-:W-:Y:S02]  /*13e0*/  I2FP.F32.U32 R20, R20 ;  /* 0x0000001400147245 */ /* 0x004fe40000201000 */
[----:B---3--:R-:W-:-:S03]  /*13f0*/  I2FP.F32.U32 R26, R21 ;  /* 0x00000015001a7245 */ /* 0x008fc60000201000 */
[----:B------:R-:W-:Y:S01]  /*1400*/  FFMA R25, R20, R0, R25 ;  /* 0x0000000014197223 */ /* 0x000fe20000000019 */
[----:B----4-:R-:W-:Y:S01]  /*1410*/  I2FP.F32.U32 R18, R18 ;  /* 0x0000001200127245 */ /* 0x010fe20000201000 */
[----:B------:R-:W-:Y:S01]  /*1420*/  FFMA R23, R26, R0, R23 ;  /* 0x000000001a177223 */ /* 0x000fe20000000017 */
[----:B-----5:R-:W-:-:S03]  /*1430*/  I2FP.F32.U32 R22, R22 ;  /* 0x0000001600167245 */ /* 0x020fc60000201000 */
[----:B------:R-:W-:Y:S01]  /*1440*/  FFMA R27, R18, R0, R27 ;  /* 0x00000000121b7223 */ /* 0x000fe2000000001b */
[----:B------:R-:W-:Y:S01]  /*1450*/  I2FP.F32.U32 R16, R16 ;  /* 0x0000001000107245 */ /* 0x000fe20000201000 */
[----:B------:R-:W-:Y:S01]  /*1460*/  FFMA R21, R22, R0, R25 ;  /* 0x0000000016157223 */ /* 0x000fe20000000019 */
[----:B------:R-:W-:-:S03]  /*1470*/  I2FP.F32.U32 R24, R24 ;  /* 0x0000001800187245 */ /* 0x000fc60000201000 */
[-C--:B------:R-:W-:Y:S02]  /*1480*/  FFMA R19, R16, R0.reuse, R23 ;  /* 0x0000000010137223 */ /* 0x080fe40000000017 */
[----:B------:R-:W-:Y:S01]  /*1490*/  FFMA R17, R24, R0, R27 ;  /* 0x0000000018117223 */ /* 0x000fe2000000001b */
[----:B------:R-:W-:Y:S06]  /*14a0*/  @P0 BRA `(.L_x_10) ;  /* 0xfffffff800ac0947 */ /* 0x000fec000383ffff */
.L_x_9:
[----:B------:R-:W-:Y:S05]  /*14b0*/  @!P1 BRA `(.L_x_11) ;  /* 0x0000000000b89947 */ /* 0x000fea0003800000 */
[----:B------:R-:W0:Y:S01]  /*14c0*/  S2R R23, SR_CgaCtaId ;  /* 0x0000000000177919 */ /* 0x000e220000008800 */
[----:B------:R-:W-:Y:S01]  /*14d0*/  MOV R4, 0x400 ;  /* 0x0000040000047802 */ /* 0x000fe20000000f00 */
[----:B------:R-:W-:Y:S02]  /*14e0*/  VIADD R24, R14, UR5 ;  /* 0x000000050e187c36 */ /* 0x000fe40008000000 */
[----:B------:R-:W-:Y:S01]  /*14f0*/  FADD R15, R15, R0 ;  /* 0x000000000f0f7221 */ /* 0x000fe20000000000 */
[----:B------:R-:W-:-:S03]  /*1500*/  UIADD3 UR5, UPT, UPT, UR5, 0x4, URZ ;  /* 0x0000000405057890 */ /* 0x000fc6000fffe0ff */
[----:B------:R-:W-:-:S04]  /*1510*/  FADD R15, R15, R0 ;  /* 0x000000000f0f7221 */ /* 0x000fc80000000000 */
[----:B------:R-:W-:-:S04]  /*1520*/  FADD R15, R15, R0 ;  /* 0x000000000f0f7221 */ /* 0x000fc80000000000 */
[----:B------:R-:W-:Y:S01]  /*1530*/  FADD R15, R15, R0 ;  /* 0x000000000f0f7221 */ /* 0x000fe20000000000 */
[----:B0-----:R-:W-:-:S05]  /*1540*/  LEA R23, R23, R4, 0x18 ;  /* 0x0000000417177211 */ /* 0x001fca00078ec0ff */
[----:B------:R-:W-:-:S05]  /*1550*/  IMAD R24, R24, 0x3, R23 ;  /* 0x0000000318187824 */ /* 0x000fca00078e0217 */
[----:B------:R-:W0:Y:S04]  /*1560*/  LDS.U8 R16, [R24] ;  /* 0x0000000018107984 */ /* 0x000e280000000000 */
[----:B------:R-:W1:Y:S04]  /*1570*/  LDS.U8 R18, [R24+0x1] ;  /* 0x0000010018127984 */ /* 0x000e680000000000 */
[----:B------:R-:W2:Y:S04]  /*1580*/  LDS.U8 R23, [R24+0x2] ;  /* 0x0000020018177984 */ /* 0x000ea80000000000 */
[----:B------:R-:W3:Y:S04]  /*1590*/  LDS.U8 R22, [R24+0x3] ;  /* 0x0000030018167984 */ /* 0x000ee80000000000 */
[----:B------:R-:W4:Y:S04]  /*15a0*/  LDS.U8 R20, [R24+0x4] ;  /* 0x0000040018147984 */ /* 0x000f280000000000 */
[----:B------:R-:W5:Y:S04]  /*15b0*/  LDS.U8 R4, [R24+0x5] ;  /* 0x0000050018047984 */ /* 0x000f680000000000 */
[----:B------:R-:W5:Y:S04]  /*15c0*/  LDS.U8 R10, [R24+0x6] ;  /* 0x00000600180a7984 */ /* 0x000f680000000000 */
[----:B------:R-:W5:Y:S01]  /*15d0*/  LDS.U8 R25, [R24+0xa] ;  /* 0x00000a0018197984 */ /* 0x000f620000000000 */
[----:B0-----:R-:W-:-:S03]  /*15e0*/  I2FP.F32.U32 R26, R16 ;  /* 0x00000010001a7245 */ /* 0x001fc60000201000 */
[----:B------:R-:W0:Y:S01]  /*15f0*/  LDS.U8 R16, [R24+0x8] ;  /* 0x0000080018107984 */ /* 0x000e220000000000 */
[----:B-1----:R-:W-:Y:S01]  /*1600*/  I2FP.F32.U32 R28, R18 ;  /* 0x00000012001c7245 */ /* 0x002fe20000201000 */
[-C--:B------:R-:W-:Y:S02]  /*1610*/  FFMA R21, R26, R0.reuse, R21 ;  /* 0x000000001a157223 */ /* 0x080fe40000000015 */
[----:B------:R-:W1:Y:S02]  /*1620*/  LDS.U8 R18, [R24+0x7] ;  /* 0x0000070018127984 */ /* 0x000e640000000000 */
[----:B------:R-:W-:Y:S02]  /*1630*/  FFMA R27, R28, R0, R19 ;  /* 0x000000001c1b7223 */ /* 0x000fe40000000013 */
[----:B------:R-:W1:Y:S01]  /*1640*/  LDS.U8 R26, [R24+0xb] ;  /* 0x00000b00181a7984 */ /* 0x000e620000000000 */
[----:B--2---:R-:W-:Y:S02]  /*1650*/  I2FP.F32.U32 R28, R23 ;  /* 0x00000017001c7245 */ /* 0x004fe40000201000 */
[----:B---3--:R-:W-:Y:S01]  /*1660*/  I2FP.F32.U32 R22, R22 ;  /* 0x0000001600167245 */ /* 0x008fe20000201000 */
[----:B------:R-:W2:Y:S01]  /*1670*/  LDS.U8 R19, [R24+0x9] ;  /* 0x0000090018137984 */ /* 0x000ea20000000000 */
[----:B----4-:R-:W-:Y:S01]  /*1680*/  I2FP.F32.U32 R20, R20 ;  /* 0x0000001400147245 */ /* 0x010fe20000201000 */
[----:B------:R-:W-:-:S02]  /*1690*/  FFMA R17, R28, R0, R17 ;  /* 0x000000001c117223 */ /* 0x000fc40000000011 */
[----:B------:R-:W-:Y:S01]  /*16a0*/  FFMA R21, R22, R0, R21 ;  /* 0x0000000016157223 */ /* 0x000fe20000000015 */
[----:B-----5:R-:W-:Y:S01]  /*16b0*/  I2FP.F32.U32 R4, R4 ;  /* 0x0000000400047245 */ /* 0x020fe20000201000 */
[----:B------:R-:W-:Y:S01]  /*16c0*/  FFMA R27, R20, R0, R27 ;  /* 0x00000000141b7223 */ /* 0x000fe2000000001b */
[----:B------:R-:W-:-:S03]  /*16d0*/  I2FP.F32.U32 R10, R10 ;  /* 0x0000000a000a7245 */ /* 0x000fc60000201000 */
[-C--:B------:R-:W-:Y:S02]  /*16e0*/  FFMA R17, R4, R0.reuse, R17 ;  /* 0x0000000004117223 */ /* 0x080fe40000000011 */
[----:B------:R-:W-:Y:S01]  /*16f0*/  FFMA R21, R10, R0, R21 ;  /* 0x000000000a157223 */ /* 0x000fe20000000015 */
[----:B------:R-:W-:Y:S02]  /*1700*/  I2FP.F32.U32 R10, R25 ;  /* 0x00000019000a7245 */ /* 0x000fe40000201000 */
[----:B0-----:R-:W-:Y:S02]  /*1710*/  I2FP.F32.U32 R16, R16 ;  /* 0x0000001000107245 */ /* 0x001fe40000201000 */
[----:B-1----:R-:W-:-:S03]  /*1720*/  I2FP.F32.U32 R18, R18 ;  /* 0x0000001200127245 */ /* 0x002fc60000201000 */
[----:B------:R-:W-:Y:S01]  /*1730*/  FFMA R17, R16, R0, R17 ;  /* 0x0000000010117223 */ /* 0x000fe20000000011 */
[----:B------:R-:W-:Y:S01]  /*1740*/  I2FP.F32.U32 R26, R26 ;  /* 0x0000001a001a7245 */ /* 0x000fe20000201000 */
[----:B------:R-:W-:Y:S01]  /*1750*/  FFMA R27, R18, R0, R27 ;  /* 0x00000000121b7223 */ /* 0x000fe2000000001b */
[----:B--2---:R-:W-:-:S03]  /*1760*/  I2FP.F32.U32 R4, R19 ;  /* 0x0000001300047245 */ /* 0x004fc60000201000 */
[-C--:B------:R-:W-:Y:S01]  /*1770*/  FFMA R19, R10, R0.reuse, R27 ;  /* 0x000000000a137223 */ /* 0x080fe2000000001b */
[-C--:B------:R-:W-:Y:S01]  /*1780*/  FFMA R17, R26, R0.reuse, R17 ;  /* 0x000000001a117223 */ /* 0x080fe20000000011 */
[----:B------:R-:W-:-:S07]  /*1790*/  FFMA R21, R4, R0, R21 ;  /* 0x0000000004157223 */ /* 0x000fce0000000015 */
.L_x_11:
[----:B------:R-:W-:Y:S05]  /*17a0*/  BRA.U !UP0, `(.L_x_12) ;  /* 0x0000000108687547 */ /* 0x000fea000b800000 */
[----:B------:R-:W0:Y:S01]  /*17b0*/  S2R R23, SR_CgaCtaId ;  /* 0x0000000000177919 */ /* 0x000e220000008800 */
[----:B------:R-:W-:Y:S01]  /*17c0*/  MOV R10, 0x400 ;  /* 0x00000400000a7802 */ /* 0x000fe20000000f00 */
[--C-:B------:R-:W-:Y:S01]  /*17d0*/  FADD R15, R15, R0.reuse ;  /* 0x000000000f0f7221 */ /* 0x100fe20000000000 */
[----:B------:R-:W-:Y:S01]  /*17e0*/  IADD3 R4, PT, PT, R14, UR5, RZ ;  /* 0x000000050e047c10 */ /* 0x000fe2000fffe0ff */
[----:B------:R-:W-:Y:S02]  /*17f0*/  UIADD3 UR5, UPT, UPT, UR5, 0x2, URZ ;  /* 0x0000000205057890 */ /* 0x000fe4000fffe0ff */
        /* <DEDUP_REMOVED lines=8> */
[----:B------:R-:W5:Y:S01]  /*1880*/  LDS.U8 R10, [R23+0x5] ;  /* 0x00000500170a7984 */ /* 0x000f620000000000 */
[----:B0-----:R-:W-:-:S02]  /*1890*/  I2FP.F32.U32 R16, R16 ;  /* 0x0000001000107245 */ /* 0x001fc40000201000 */
[----:B-1----:R-:W-:-:S03]  /*18a0*/  I2FP.F32.U32 R18, R18 ;  /* 0x0000001200127245 */ /* 0x002fc60000201000 */
[----:B------:R-:W-:Y:S01]  /*18b0*/  FFMA R21, R16, R0, R21 ;  /* 0x0000000010157223 */ /* 0x000fe20000000015 */
[----:B--2---:R-:W-:Y:S01]  /*18c0*/  I2FP.F32.U32 R20, R20 ;  /* 0x0000001400147245 */ /* 0x004fe20000201000 */
[----:B------:R-:W-:Y:S01]  /*18d0*/  FFMA R19, R18, R0, R19 ;  /* 0x0000000012137223 */ /* 0x000fe20000000013 */
[----:B---3--:R-:W-:-:S03]  /*18e0*/  I2FP.F32.U32 R22, R22 ;  /* 0x0000001600167245 */ /* 0x008fc60000201000 */
[----:B------:R-:W-:Y:S01]  /*18f0*/  FFMA R17, R20, R0, R17 ;  /* 0x0000000014117223 */ /* 0x000fe20000000011 */
[----:B----4-:R-:W-:Y:S01]  /*1900*/  I2FP.F32.U32 R4, R4 ;  /* 0x0000000400047245 */ /* 0x010fe20000201000 */
[----:B------:R-:W-:Y:S01]  /*1910*/  FFMA R21, R22, R0, R21 ;  /* 0x0000000016157223 */ /* 0x000fe20000000015 */
[----:B-----5:R-:W-:-:S03]  /*1920*/  I2FP.F32.U32 R10, R10 ;  /* 0x0000000a000a7245 */ /* 0x020fc60000201000 */
[-C--:B------:R-:W-:Y:S02]  /*1930*/  FFMA R19, R4, R0.reuse, R19 ;  /* 0x0000000004137223 */ /* 0x080fe40000000013 */
[----:B------:R-:W-:-:S07]  /*1940*/  FFMA R17, R10, R0, R17 ;  /* 0x000000000a117223 */ /* 0x000fce0000000011 */
.L_x_12:
[----:B------:R-:W0:Y:S01]  /*1950*/  S2R R23, SR_CgaCtaId ;  /* 0x0000000000177919 */ /* 0x000e220000008800 */
[----:B------:R-:W-:Y:S01]  /*1960*/  MOV R4, 0x400 ;  /* 0x0000040000047802 */ /* 0x000fe20000000f00 */
[----:B------:R-:W-:Y:S01]  /*1970*/  VIADD R14, R14, UR5 ;  /* 0x000000050e0e7c36 */ /* 0x000fe20008000000 */
[----:B------:R-:W-:Y:S01]  /*1980*/  UISETP.NE.AND UP0, UPT, UR4, UR11, UPT ;  /* 0x0000000b0400728c */ /* 0x000fe2000bf05270 */
[----:B------:R-:W-:Y:S01]  /*1990*/  FADD R15, R15, R0 ;  /* 0x000000000f0f7221 */ /* 0x000fe20000000000 */
[----:B------:R-:W-:-:S07]  /*19a0*/  UIADD3 UR5, UPT, UPT, UR4, 0x1, URZ ;  /* 0x0000000104057890 */ /* 0x000fce000fffe0ff */
[----:B------:R-:W-:Y:S01]  /*19b0*/  UMOV UR4, UR5 ;  /* 0x0000000500047c82 */ /* 0x000fe20008000000 */
[----:B0-----:R-:W-:-:S05]  /*19c0*/  LEA R23, R23, R4, 0x18 ;  /* 0x0000000417177211 */ /* 0x001fca00078ec0ff */
[----:B------:R-:W-:-:S05]  /*19d0*/  IMAD R14, R14, 0x3, R23 ;  /* 0x000000030e0e7824 */ /* 0x000fca00078e0217 */
[----:B------:R-:W0:Y:S04]  /*19e0*/  LDS.U8 R4, [R14] ;  /* 0x000000000e047984 */ /* 0x000e280000000000 */
[----:B------:R-:W1:Y:S04]  /*19f0*/  LDS.U8 R10, [R14+0x1] ;  /* 0x000001000e0a7984 */ /* 0x000e680000000000 */
[----:B------:R-:W2:Y:S01]  /*1a00*/  LDS.U8 R16, [R14+0x2] ;  /* 0x000002000e107984 */ /* 0x000ea20000000000 */
[----:B0-----:R-:W-:Y:S02]  /*1a10*/  I2FP.F32.U32 R4, R4 ;  /* 0x0000000400047245 */ /* 0x001fe40000201000 */
[----:B-1----:R-:W-:-:S03]  /*1a20*/  I2FP.F32.U32 R10, R10 ;  /* 0x0000000a000a7245 */ /* 0x002fc60000201000 */
[----:B------:R-:W-:Y:S01]  /*1a30*/  FFMA R21, R4, R0, R21 ;  /* 0x0000000004157223 */ /* 0x000fe20000000015 */
[----:B--2---:R-:W-:Y:S01]  /*1a40*/  I2FP.F32.U32 R16, R16 ;  /* 0x0000001000107245 */ /* 0x004fe20000201000 */
[----:B------:R-:W-:-:S04]  /*1a50*/  FFMA R19, R10, R0, R19 ;  /* 0x000000000a137223 */ /* 0x000fc80000000013 */
[----:B------:R-:W-:Y:S01]  /*1a60*/  FFMA R17, R16, R0, R17 ;  /* 0x0000000010117223 */ /* 0x000fe20000000011 */
[----:B------:R-:W-:Y:S06]  /*1a70*/  BRA.U UP0, `(.L_x_13) ;  /* 0xfffffff500107547 */ /* 0x000fec000b83ffff */
[----:B------:R-:W-:-:S07]  /*1a80*/  FADD R4, R15, 9.9999997473787516356e-06 ;  /* 0x3727c5ac0f047421 */ /* 0x000fce0000000000 */
.L_x_8:
[----:B------:R-:W0:Y:S01]  /*1a90*/  MUFU.RCP R7, R4 ;  /* 0x0000000400077308 */ /* 0x000e220000001000 */
[----:B------:R-:W-:Y:S07]  /*1aa0*/  BSSY.RECONVERGENT B0, `(.L_x_14) ;  /* 0x000000d000007945 */ /* 0x000fee0003800200 */
[----:B------:R-:W1:Y:S01]  /*1ab0*/  FCHK P0, R21, R4 ;  /* 0x0000000415007302 */ /* 0x000e620000000000 */
[----:B0-----:R-:W-:-:S04]  /*1ac0*/  FFMA R0, R7, -R4, 1 ;  /* 0x3f80000007007423 */ /* 0x001fc80000000804 */
[----:B------:R-:W-:-:S04]  /*1ad0*/  FFMA R0, R7, R0, R7 ;  /* 0x0000000007007223 */ /* 0x000fc80000000007 */
[----:B------:R-:W-:-:S04]  /*1ae0*/  FFMA R10, R0, R21, RZ ;  /* 0x00000015000a7223 */ /* 0x000fc800000000ff */
[----:B------:R-:W-:-:S04]  /*1af0*/  FFMA R9, R10, -R4, R21 ;  /* 0x800000040a097223 */ /* 0x000fc80000000015 */
[----:B------:R-:W-:Y:S01]  /*1b00*/  FFMA R9, R0, R9, R10 ;  /* 0x0000000900097223 */ /* 0x000fe2000000000a */
[----:B-1----:R-:W-:Y:S06]  /*1b10*/  @!P0 BRA `(.L_x_15) ;  /* 0x0000000000148947 */ /* 0x002fec0003800000 */
[----:B------:R-:W-:Y:S01]  /*1b20*/  IMAD.MOV.U32 R0, RZ, RZ, R21 ;  /* 0x000000ffff007224 */ /* 0x000fe200078e0015 */
[----:B------:R-:W-:Y:S01]  /*1b30*/  MOV R12, 0x1b60 ;  /* 0x00001b60000c7802 */ /* 0x000fe20000000f00 */
[----:B------:R-:W-:-:S07]  /*1b40*/  IMAD.MOV.U32 R7, RZ, RZ, R4 ;  /* 0x000000ffff077224 */ /* 0x000fce00078e0004 */
[----:B------:R-:W-:Y:S05]  /*1b50*/  CALL.REL.NOINC `($__internal_1_$__cuda_sm3x_div_rn_noftz_f32_slowpath) ;  /* 0x0000000400b87944 */ /* 0x000fea0003c00000 */
[----:B------:R-:W-:-:S07]  /*1b60*/  IMAD.MOV.U32 R9, RZ, RZ, R0 ;  /* 0x000000ffff097224 */ /* 0x000fce00078e0000 */
.L_x_15:
[----:B------:R-:W-:Y:S05]  /*1b70*/  BSYNC.RECONVERGENT B0 ;  /* 0x0000000000007941 */ /* 0x000fea0003800200 */
.L_x_14:
        /* <DEDUP_REMOVED lines=9> */
[----:B------:R-:W-:Y:S01]  /*1c10*/  MOV R0, R19 ;  /* 0x0000001300007202 */ /* 0x000fe20000000f00 */
[----:B------:R-:W-:Y:S01]  /*1c20*/  IMAD.MOV.U32 R7, RZ, RZ, R4 ;  /* 0x000000ffff077224 */ /* 0x000fe200078e0004 */
[----:B------:R-:W-:-:S07]  /*1c30*/  MOV R12, 0x1c50 ;  /* 0x00001c50000c7802 */ /* 0x000fce0000000f00 */
[----:B------:R-:W-:Y:S05]  /*1c40*/  CALL.REL.NOINC `($__internal_1_$__cuda_sm3x_div_rn_noftz_f32_slowpath) ;  /* 0x00000004007c7944 */ /* 0x000fea0003c00000 */
[----:B------:R-:W-:-:S07]  /*1c50*/  IMAD.MOV.U32 R10, RZ, RZ, R0 ;  /* 0x000000ffff0a7224 */ /* 0x000fce00078e0000 */
.L_x_17:
[----:B------:R-:W-:Y:S05]  /*1c60*/  BSYNC.RECONVERGENT B0 ;  /* 0x0000000000007941 */ /* 0x000fea0003800200 */
.L_x_16:
        /* <DEDUP_REMOVED lines=13> */
.L_x_19:
[----:B------:R-:W-:Y:S05]  /*1d40*/  BSYNC.RECONVERGENT B0 ;  /* 0x0000000000007941 */ /* 0x000fea0003800200 */
.L_x_18:
[----:B------:R-:W0:Y:S01]  /*1d50*/  S2R R11, SR_CgaCtaId ;  /* 0x00000000000b7919 */ /* 0x000e220000008800 */
[----:B------:R-:W1:Y:S01]  /*1d60*/  F2I.U32.TRUNC.NTZ R9, R9 ;  /* 0x0000000900097305 */ /* 0x000e62000020f000 */
[----:B------:R-:W-:Y:S01]  /*1d70*/  IADD3 R6, PT, PT, R6, UR10, RZ ;  /* 0x0000000a06067c10 */ /* 0x000fe2000fffe0ff */
[C---:B------:R-:W-:Y:S01]  /*1d80*/  IMAD R7, R3.reuse, UR7, R5 ;  /* 0x0000000703077c24 */ /* 0x040fe2000f8e0205 */
[----:B------:R-:W-:Y:S02]  /*1d90*/  MOV R4, 0x400 ;  /* 0x0000040000047802 */ /* 0x000fe40000000f00 */
[----:B------:R-:W-:Y:S01]  /*1da0*/  ISETP.GE.U32.AND P0, PT, R3, UR10, PT ;  /* 0x0000000a03007c0c */ /* 0x000fe2000bf06070 */
[----:B------:R-:W-:Y:S02]  /*1db0*/  IMAD R6, R8, R6, R7 ;  /* 0x0000000608067224 */ /* 0x000fe400078e0207 */
[----:B------:R-:W2:Y:S01]  /*1dc0*/  F2I.U32.TRUNC.NTZ R10, R10 ;  /* 0x0000000a000a7305 */ /* 0x000ea2000020f000 */
[----:B------:R-:W-:-:S07]  /*1dd0*/  ISETP.GE.U32.OR P0, PT, R5, UR7, P0 ;  /* 0x0000000705007c0c */ /* 0x000fce0008706470 */
[----:B------:R-:W3:Y:S01]  /*1de0*/  F2I.U32.TRUNC.NTZ R0, R0 ;  /* 0x0000000000007305 */ /* 0x000ee2000020f000 */
[----:B0-----:R-:W-:-:S05]  /*1df0*/  LEA R11, R11, R4, 0x18 ;  /* 0x000000040b0b7211 */ /* 0x001fca00078ec0ff */
[----:B------:R-:W-:-:S05]  /*1e00*/  IMAD R7, R6, 0x3, R11 ;  /* 0x0000000306077824 */ /* 0x000fca00078e020b */
[----:B-1----:R0:W-:Y:S04]  /*1e10*/  STS.U8 [R7], R9 ;  /* 0x0000000907007388 */ /* 0x0021e80000000000 */
[----:B--2---:R0:W-:Y:S04]  /*1e20*/  STS.U8 [R7+0x1], R10 ;  /* 0x0000010a07007388 */ /* 0x0041e80000000000 */
[----:B---3--:R0:W-:Y:S01]  /*1e30*/  STS.U8 [R7+0x2], R0 ;  /* 0x0000020007007388 */ /* 0x0081e20000000000 */
[----:B------:R-:W-:Y:S06]  /*1e40*/  BAR.SYNC.DEFER_BLOCKING 0x0 ;  /* 0x0000000000007b1d */ /* 0x000fec0000010000 */
[----:B------:R-:W-:Y:S05]  /*1e50*/  @P0 EXIT ;  /* 0x000000000000094d */ /* 0x000fea0003800000 */
[----:B0-----:R-:W0:Y:S01]  /*1e60*/  LDS.U8 R9, [R7] ;  /* 0x0000000007097984 */ /* 0x001e220000000000 */
[----:B------:R-:W1:Y:S03]  /*1e70*/  LDC.64 R4, c[0x0][0x388] ;  /* 0x0000e200ff047b82 */ /* 0x000e660000000a00 */
[----:B------:R-:W2:Y:S04]  /*1e80*/  LDS.U8 R11, [R7+0x1] ;  /* 0x00000100070b7984 */ /* 0x000ea80000000000 */
[----:B------:R-:W3:Y:S01]  /*1e90*/  LDS.U8 R13, [R7+0x2] ;  /* 0x00000200070d7984 */ /* 0x000ee20000000000 */
[----:B-1----:R-:W-:-:S05]  /*1ea0*/  IMAD.WIDE R2, R2, 0x3, R4 ;  /* 0x0000000302027825 */ /* 0x002fca00078e0204 */
[----:B0-----:R-:W-:Y:S04]  /*1eb0*/  STG.E.U8 desc[UR8][R2.64], R9 ;  /* 0x0000000902007986 */ /* 0x001fe8000c101108 */
[----:B--2---:R-:W-:Y:S04]  /*1ec0*/  STG.E.U8 desc[UR8][R2.64+0x1], R11 ;  /* 0x0000010b02007986 */ /* 0x004fe8000c101108 */
[----:B---3--:R-:W-:Y:S01]  /*1ed0*/  STG.E.U8 desc[UR8][R2.64+0x2], R13 ;  /* 0x0000020d02007986 */ /* 0x008fe2000c101108 */
[----:B------:R-:W-:Y:S05]  /*1ee0*/  EXIT ;  /* 0x000000000000794d */ /* 0x000fea0003800000 */
        .weak           $__internal_0_$__cuda_sm20_rcp_rn_f32_slowpath
        .type           $__internal_0_$__cuda_sm20_rcp_rn_f32_slowpath,@function
        .size           $__internal_0_$__cuda_sm20_rcp_rn_f32_slowpath,($__internal_1_$__cuda_sm3x_div_rn_noftz_f32_slowpath - $__internal_0_$__cuda_sm20_rcp_rn_f32_slowpath)
$__internal_0_$__cuda_sm20_rcp_rn_f32_slowpath:
[----:B------:R-:W-:Y:S02]  /*1ef0*/  IMAD.SHL.U32 R11, R13, 0x2, RZ ;  /* 0x000000020d0b7824 */ /* 0x000fe400078e00ff */
[----:B------:R-:W-:-:S03]  /*1f00*/  IMAD.MOV.U32 R0, RZ, RZ, R13 ;  /* 0x000000ffff007224 */ /* 0x000fc600078e000d */
[----:B------:R-:W-:-:S04]  /*1f10*/  SHF.R.U32.HI R11, RZ, 0x18, R11 ;  /* 0x00000018ff0b7819 */ /* 0x000fc8000001160b */
[----:B------:R-:W-:-:S13]  /*1f20*/  ISETP.NE.U32.AND P0, PT, R11, RZ, PT ;  /* 0x000000ff0b00720c */ /* 0x000fda0003f05070 */
[----:B------:R-:W-:Y:S05]  /*1f30*/  @P0 BRA `(.L_x_20) ;  /* 0x00000000002c0947 */ /* 0x000fea0003800000 */
[----:B------:R-:W-:-:S05]  /*1f40*/  IMAD.SHL.U32 R11, R0, 0x2, RZ ;  /* 0x00000002000b7824 */ /* 0x000fca00078e00ff */
[----:B------:R-:W-:-:S13]  /*1f50*/  ISETP.NE.AND P0, PT, R11, RZ, PT ;  /* 0x000000ff0b00720c */ /* 0x000fda0003f05270 */
[----:B------:R0:W1:Y:S01]  /*1f60*/  @!P0 MUFU.RCP R11, R0 ;  /* 0x00000000000b8308 */ /* 0x0000620000001000 */
[----:B------:R-:W-:Y:S05]  /*1f70*/  @!P0 BRA `(.L_x_21) ;  /* 0x0000000000a48947 */ /* 0x000fea0003800000 */
[----:B------:R-:W-:-:S04]  /*1f80*/  FFMA R13, R0, 1.84467440737095516160e+19, RZ ;  /* 0x5f800000000d7823 */ /* 0x000fc800000000ff */
[----:B0-----:R-:W1:Y:S02]  /*1f90*/  MUFU.RCP R0, R13 ;  /* 0x0000000d00007308 */ /* 0x001e640000001000 */
[----:B-1----:R-:W-:-:S04]  /*1fa0*/  FFMA R11, R13, R0, -1 ;  /* 0xbf8000000d0b7423 */ /* 0x002fc80000000000 */
[----:B------:R-:W-:-:S04]  /*1fb0*/  FADD.FTZ R11, -R11, -RZ ;  /* 0x800000ff0b0b7221 */ /* 0x000fc80000010100 */
[----:B------:R-:W-:-:S04]  /*1fc0*/  FFMA R0, R0, R11, R0 ;  /* 0x0000000b00007223 */ /* 0x000fc80000000000 */
[----:B------:R-:W-:Y:S01]  /*1fd0*/  FFMA R11, R0, 1.84467440737095516160e+19, RZ ;  /* 0x5f800000000b7823 */ /* 0x000fe200000000ff */
[----:B------:R-:W-:Y:S06]  /*1fe0*/  BRA `(.L_x_21) ;  /* 0x0000000000887947 */ /* 0x000fec0003800000 */
.L_x_20:
[----:B------:R-:W-:-:S05]  /*1ff0*/  VIADD R13, R11, 0xffffff03 ;  /* 0xffffff030b0d7836 */ /* 0x000fca0000000000 */
[----:B------:R-:W-:-:S13]  /*2000*/  ISETP.GT.U32.AND P0, PT, R13, 0x1, PT ;  /* 0x000000010d00780c */ /* 0x000fda0003f04070 */
[----:B------:R-:W-:Y:S05]  /*2010*/  @P0 BRA `(.L_x_22) ;  /* 0x0000000000780947 */ /* 0x000fea0003800000 */
[----:B------:R-:W-:Y:S01]  /*2020*/  LOP3.LUT R14, R0, 0x7fffff, RZ, 0xc0, !PT ;  /* 0x007fffff000e7812 */ /* 0x000fe200078ec0ff */
[----:B------:R-:W-:Y:S02]  /*2030*/  HFMA2 R18, -RZ, RZ, 0, 1.78813934326171875e-07 ;  /* 0x00000003ff127431 */ /* 0x000fe400000001ff */
[----:B------:R-:W-:Y:S01]  /*2040*/  VIADD R11, R11, 0xffffff04 ;  /* 0xffffff040b0b7836 */ /* 0x000fe20000000000 */
[----:B------:R-:W-:-:S04]  /*2050*/  LOP3.LUT R14, R14, 0x3f800000, RZ, 0xfc, !PT ;  /* 0x3f8000000e0e7812 */ /* 0x000fc800078efcff */
[----:B------:R-:W0:Y:S01]  /*2060*/  MUFU.RCP R15, R14 ;  /* 0x0000000e000f7308 */ /* 0x000e220000001000 */
[----:B------:R-:W-:Y:S01]  /*2070*/  SHF.L.U32 R19, R18, R13, RZ ;  /* 0x0000000d12137219 */ /* 0x000fe200000006ff */
[----:B0-----:R-:W-:-:S04]  /*2080*/  FFMA R16, R14, R15, -1 ;  /* 0xbf8000000e107423 */ /* 0x001fc8000000000f */
[----:B------:R-:W-:-:S04]  /*2090*/  FADD.FTZ R16, -R16, -RZ ;  /* 0x800000ff10107221 */ /* 0x000fc80000010100 */
[CCC-:B------:R-:W-:Y:S01]  /*20a0*/  FFMA.RM R17, R15.reuse, R16.reuse, R15.reuse ;  /* 0x000000100f117223 */ /* 0x1c0fe2000000400f */
[----:B------:R-:W-:-:S04]  /*20b0*/  FFMA.RP R16, R15, R16, R15 ;  /* 0x000000100f107223 */ /* 0x000fc8000000800f */
[C---:B------:R-:W-:Y:S02]  /*20c0*/  LOP3.LUT R15, R17.reuse, 0x7fffff, RZ, 0xc0, !PT ;  /* 0x007fffff110f7812 */ /* 0x040fe400078ec0ff */
[----:B------:R-:W-:Y:S02]  /*20d0*/  FSETP.NEU.FTZ.AND P0, PT, R17, R16, PT ;  /* 0x000000101100720b */ /* 0x000fe40003f1d000 */
[----:B------:R-:W-:Y:S02]  /*20e0*/  LOP3.LUT R16, R15, 0x800000, RZ, 0xfc, !PT ;  /* 0x008000000f107812 */ /* 0x000fe400078efcff */
[----:B------:R-:W-:Y:S02]  /*20f0*/  SEL R15, RZ, 0xffffffff, !P0 ;  /* 0xffffffffff0f7807 */ /* 0x000fe40004000000 */
[----:B------:R-:W-:Y:S02]  /*2100*/  LOP3.LUT R14, R19, R16, RZ, 0xc0, !PT ;  /* 0x00000010130e7212 */ /* 0x000fe400078ec0ff */
[----:B------:R-:W-:Y:S01]  /*2110*/  SHF.R.U32.HI R11, RZ, R11, R16 ;  /* 0x0000000bff0b7219 */ /* 0x000fe20000011610 */
[----:B------:R-:W-:Y:S01]  /*2120*/  IMAD.MOV R15, RZ, RZ, -R15 ;  /* 0x000000ffff0f7224 */ /* 0x000fe200078e0a0f */
[----:B------:R-:W-:-:S04]  /*2130*/  SHF.R.U32.HI R14, RZ, R13, R14 ;  /* 0x0000000dff0e7219 */ /* 0x000fc8000001160e */
[----:B------:R-:W-:Y:S02]  /*2140*/  LOP3.LUT P1, RZ, R15, R13, R16, 0xf8, !PT ;  /* 0x0000000d0fff7212 */ /* 0x000fe4000782f810 */
[C---:B------:R-:W-:Y:S02]  /*2150*/  LOP3.LUT P0, RZ, R14.reuse, 0x1, RZ, 0xc0, !PT ;  /* 0x000000010eff7812 */ /* 0x040fe4000780c0ff */
[----:B------:R-:W-:-:S04]  /*2160*/  LOP3.LUT P2, RZ, R14, 0x2, RZ, 0xc0, !PT ;  /* 0x000000020eff7812 */ /* 0x000fc8000784c0ff */
[----:B------:R-:W-:Y:S02]  /*2170*/  PLOP3.LUT P0, PT, P0, P1, P2, 0xe0, 0x0 ;  /* 0x000000000000781c */ /* 0x000fe40000703c20 */
[----:B------:R-:W-:Y:S02]  /*2180*/  LOP3.LUT P1, RZ, R0, 0x7fffff, RZ, 0xc0, !PT ;  /* 0x007fffff00ff7812 */ /* 0x000fe4000782c0ff */
[----:B------:R-:W-:-:S05]  /*2190*/  SEL R13, RZ, 0x1, !P0 ;  /* 0x00000001ff0d7807 */ /* 0x000fca0004000000 */
[----:B------:R-:W-:-:S05]  /*21a0*/  IMAD.MOV R13, RZ, RZ, -R13 ;  /* 0x000000ffff0d7224 */ /* 0x000fca00078e0a0d */
[----:B------:R-:W-:-:S13]  /*21b0*/  ISETP.GE.AND P0, PT, R13, RZ, PT ;  /* 0x000000ff0d00720c */ /* 0x000fda0003f06270 */
[----:B------:R-:W-:-:S05]  /*21c0*/  @!P0 VIADD R11, R11, 0x1 ;  /* 0x000000010b0b8836 */ /* 0x000fca0000000000 */
[----:B------:R-:W-:-:S04]  /*21d0*/  @!P1 SHF.L.U32 R11, R11, 0x1, RZ ;  /* 0x000000010b0b9819 */ /* 0x000fc800000006ff */
[----:B------:R-:W-:Y:S01]  /*21e0*/  LOP3.LUT R11, R11, 0x80000000, R0, 0xf8, !PT ;  /* 0x800000000b0b7812 */ /* 0x000fe200078ef800 */
[----:B------:R-:W-:Y:S06]  /*21f0*/  BRA `(.L_x_21) ;  /* 0x0000000000047947 */ /* 0x000fec0003800000 */
.L_x_22:
[----:B------:R2:W3:Y:S02]  /*2200*/  MUFU.RCP R11, R0 ;  /* 0x00000000000b7308 */ /* 0x0004e40000001000 */
.L_x_21:
[----:B------:R-:W-:Y:S02]  /*2210*/  IMAD.MOV.U32 R14, RZ, RZ, R4 ;  /* 0x000000ffff0e7224 */ /* 0x000fe400078e0004 */
[----:B------:R-:W-:-:S04]  /*2220*/  IMAD.MOV.U32 R15, RZ, RZ, 0x0 ;  /* 0x00000000ff0f7424 */ /* 0x000fc800078e00ff */
[----:B0123--:R-:W-:Y:S05]  /*2230*/  RET.REL.NODEC R14 `(_Z12image_blur_CP6uchar3S0_i) ;  /* 0xffffffdc0e707950 */ /* 0x00ffea0003c3ffff */
        .weak           $__internal_1_$__cuda_sm3x_div_rn_noftz_f32_slowpath
        .type           $__internal_1_$__cuda_sm3x_div_rn_noftz_f32_slowpath,@function
        .size           $__internal_1_$__cuda_sm3x_div_rn_noftz_f32_slowpath,(.L_x_106 - $__internal_1_$__cuda_sm3x_div_rn_noftz_f32_slowpath)
$__internal_1_$__cuda_sm3x_div_rn_noftz_f32_slowpath:
[----:B------:R-:W-:Y:S01]  /*2240*/  SHF.R.U32.HI R13, RZ, 0x17, R7 ;  /* 0x00000017ff0d7819 */ /* 0x000fe20000011607 */
[----:B------:R-:W-:Y:S01]  /*2250*/  BSSY.RECONVERGENT B1, `(.L_x_23) ;  /* 0x0000062000017945 */ /* 0x000fe20003800200 */
[----:B------:R-:W-:Y:S02]  /*2260*/  SHF.R.U32.HI R11, RZ, 0x17, R0 ;  /* 0x00000017ff0b7819 */ /* 0x000fe40000011600 */
[----:B------:R-:W-:Y:S02]  /*2270*/  LOP3.LUT R13, R13, 0xff, RZ, 0xc0, !PT ;  /* 0x000000ff0d0d7812 */ /* 0x000fe400078ec0ff */
[----:B------:R-:W-:-:S03]  /*2280*/  LOP3.LUT R16, R11, 0xff, RZ, 0xc0, !PT ;  /* 0x000000ff0b107812 */ /* 0x000fc600078ec0ff */
[----:B------:R-:W-:Y:S01]  /*2290*/  VIADD R15, R13, 0xffffffff ;  /* 0xffffffff0d0f7836 */ /* 0x000fe20000000000 */
[----:B------:R-:W-:-:S04]  /*22a0*/  IADD3 R14, PT, PT, R16, -0x1, RZ ;  /* 0xffffffff100e7810 */ /* 0x000fc80007ffe0ff */
[----:B------:R-:W-:-:S04]  /*22b0*/  ISETP.GT.U32.AND P0, PT, R15, 0xfd, PT ;  /* 0x000000fd0f00780c */ /* 0x000fc80003f04070 */
[----:B------:R-:W-:-:S13]  /*22c0*/  ISETP.GT.U32.OR P0, PT, R14, 0xfd, P0 ;  /* 0x000000fd0e00780c */ /* 0x000fda0000704470 */
[----:B------:R-:W-:Y:S01]  /*22d0*/  @!P0 IMAD.MOV.U32 R11, RZ, RZ, RZ ;  /* 0x000000ffff0b8224 */ /* 0x000fe200078e00ff */
[----:B------:R-:W-:Y:S06]  /*22e0*/  @!P0 BRA `(.L_x_24) ;  /* 0x00000000005c8947 */ /* 0x000fec0003800000 */
[----:B------:R-:W-:Y:S02]  /*22f0*/  FSETP.GTU.FTZ.AND P0, PT, |R0|, +INF , PT ;  /* 0x7f8000000000780b */ /* 0x000fe40003f1c200 */
[----:B------:R-:W-:-:S04]  /*2300*/  FSETP.GTU.FTZ.AND P1, PT, |R7|, +INF , PT ;  /* 0x7f8000000700780b */ /* 0x000fc80003f3c200 */
[----:B------:R-:W-:-:S13]  /*2310*/  PLOP3.LUT P0, PT, P0, P1, PT, 0xf8, 0x8f ;  /* 0x00000000008f781c */ /* 0x000fda0000703f70 */
[----:B------:R-:W-:Y:S05]  /*2320*/  @P0 BRA `(.L_x_25) ;  /* 0x00000004004c0947 */ /* 0x000fea0003800000 */
[----:B------:R-:W-:-:S13]  /*2330*/  LOP3.LUT P0, RZ, R7, 0x7fffffff, R0, 0xc8, !PT ;  /* 0x7fffffff07ff7812 */ /* 0x000fda000780c800 */
[----:B------:R-:W-:Y:S05]  /*2340*/  @!P0 BRA `(.L_x_26) ;  /* 0x00000004003c8947 */ /* 0x000fea0003800000 */
[C---:B------:R-:W-:Y:S02]  /*2350*/  FSETP.NEU.FTZ.AND P0, PT, |R0|.reuse, +INF , PT ;  /* 0x7f8000000000780b */ /* 0x040fe40003f1d200 */
[----:B------:R-:W-:Y:S02]  /*2360*/  FSETP.NEU.FTZ.AND P2, PT, |R7|, +INF , PT ;  /* 0x7f8000000700780b */ /* 0x000fe40003f5d200 */
[----:B------:R-:W-:-:S11]  /*2370*/  FSETP.NEU.FTZ.AND P1, PT, |R0|, +INF , PT ;  /* 0x7f8000000000780b */ /* 0x000fd60003f3d200 */
[----:B------:R-:W-:Y:S05]  /*2380*/  @!P2 BRA !P0, `(.L_x_26) ;  /* 0x00000004002ca947 */ /* 0x000fea0004000000 */
[----:B------:R-:W-:-:S04]  /*2390*/  LOP3.LUT P0, RZ, R0, 0x7fffffff, RZ, 0xc0, !PT ;  /* 0x7fffffff00ff7812 */ /* 0x000fc8000780c0ff */
[----:B------:R-:W-:-:S13]  /*23a0*/  PLOP3.LUT P0, PT, P2, P0, PT, 0x2f, 0xf2 ;  /* 0x0000000000f2781c */ /* 0x000fda0001700577 */
[----:B------:R-:W-:Y:S05]  /*23b0*/  @P0 BRA `(.L_x_27) ;  /* 0x0000000400180947 */ /* 0x000fea0003800000 */
[----:B------:R-:W-:-:S04]  /*23c0*/  LOP3.LUT P0, RZ, R7, 0x7fffffff, RZ, 0xc0, !PT ;  /* 0x7fffffff07ff7812 */ /* 0x000fc8000780c0ff */
[----:B------:R-:W-:-:S13]  /*23d0*/  PLOP3.LUT P0, PT, P1, P0, PT, 0x2f, 0xf2 ;  /* 0x0000000000f2781c */ /* 0x000fda0000f00577 */
[----:B------:R-:W-:Y:S05]  /*23e0*/  @P0 BRA `(.L_x_28) ;  /* 0x0000000400000947 */ /* 0x000fea0003800000 */
[----:B------:R-:W-:Y:S02]  /*23f0*/  ISETP.GE.AND P0, PT, R14, RZ, PT ;  /* 0x000000ff0e00720c */ /* 0x000fe40003f06270 */
[----:B------:R-:W-:-:S11]  /*2400*/  ISETP.GE.AND P1, PT, R15, RZ, PT ;  /* 0x000000ff0f00720c */ /* 0x000fd60003f26270 */
[----:B------:R-:W-:Y:S02]  /*2410*/  @P0 IMAD.MOV.U32 R11, RZ, RZ, RZ ;  /* 0x000000ffff0b0224 */ /* 0x000fe400078e00ff */
[----:B------:R-:W-:Y:S01]  /*2420*/  @!P0 FFMA R0, R0, 1.84467440737095516160e+19, RZ ;  /* 0x5f80000000008823 */ /* 0x000fe200000000ff */
[----:B------:R-:W-:Y:S02]  /*2430*/  @!P0 IMAD.MOV.U32 R11, RZ, RZ, -0x40 ;  /* 0xffffffc0ff0b8424 */ /* 0x000fe400078e00ff */
[----:B------:R-:W-:-:S03]  /*2440*/  @!P1 FFMA R7, R7, 1.84467440737095516160e+19, RZ ;  /* 0x5f80000007079823 */ /* 0x000fc600000000ff */
[----:B------:R-:W-:-:S07]  /*2450*/  @!P1 IADD3 R11, PT, PT, R11, 0x40, RZ ;  /* 0x000000400b0b9810 */ /* 0x000fce0007ffe0ff */
.L_x_24:
[----:B------:R-:W-:Y:S01]  /*2460*/  LEA R14, R13, 0xc0800000, 0x17 ;  /* 0xc08000000d0e7811 */ /* 0x000fe200078eb8ff */
[----:B------:R-:W-:Y:S04]  /*2470*/  BSSY.RECONVERGENT B2, `(.L_x_29) ;  /* 0x0000036000027945 */ /* 0x000fe80003800200 */
[----:B------:R-:W-:Y:S02]  /*2480*/  IMAD.IADD R15, R7, 0x1, -R14 ;  /* 0x00000001070f7824 */ /* 0x000fe400078e0a0e */
[----:B------:R-:W-:Y:S02]  /*2490*/  VIADD R14, R16, 0xffffff81 ;  /* 0xffffff81100e7836 */ /* 0x000fe40000000000 */
[----:B------:R-:W0:Y:S01]  /*24a0*/  MUFU.RCP R7, R15 ;  /* 0x0000000f00077308 */ /* 0x000e220000001000 */
[----:B------:R-:W-:Y:S01]  /*24b0*/  FADD.FTZ R21, -R15, -RZ ;  /* 0x800000ff0f157221 */ /* 0x000fe20000010100 */
[C---:B------:R-:W-:Y:S01]  /*24c0*/  IMAD R0, R14.reuse, -0x800000, R0 ;  /* 0xff8000000e007824 */ /* 0x040fe200078e0200 */
[----:B------:R-:W-:-:S05]  /*24d0*/  IADD3 R14, PT, PT, R14, 0x7f, -R13 ;  /* 0x0000007f0e0e7810 */ /* 0x000fca0007ffe80d */
[----:B------:R-:W-:Y:S02]  /*24e0*/  IMAD.IADD R14, R14, 0x1, R11 ;  /* 0x000000010e0e7824 */ /* 0x000fe400078e020b */
[----:B0-----:R-:W-:-:S04]  /*24f0*/  FFMA R16, R7, R21, 1 ;  /* 0x3f80000007107423 */ /* 0x001fc80000000015 */
[----:B------:R-:W-:-:S04]  /*2500*/  FFMA R7, R7, R16, R7 ;  /* 0x0000001007077223 */ /* 0x000fc80000000007 */
[----:B------:R-:W-:-:S04]  /*2510*/  FFMA R16, R0, R7, RZ ;  /* 0x0000000700107223 */ /* 0x000fc800000000ff */
[----:B------:R-:W-:-:S04]  /*2520*/  FFMA R18, R21, R16, R0 ;  /* 0x0000001015127223 */ /* 0x000fc80000000000 */
[----:B------:R-:W-:-:S04]  /*2530*/  FFMA R18, R7, R18, R16 ;  /* 0x0000001207127223 */ /* 0x000fc80000000010 */
[----:B------:R-:W-:-:S04]  /*2540*/  FFMA R21, R21, R18, R0 ;  /* 0x0000001215157223 */ /* 0x000fc80000000000 */
[----:B------:R-:W-:-:S05]  /*2550*/  FFMA R0, R7, R21, R18 ;  /* 0x0000001507007223 */ /* 0x000fca0000000012 */
[----:B------:R-:W-:-:S04]  /*2560*/  SHF.R.U32.HI R13, RZ, 0x17, R0 ;  /* 0x00000017ff0d7819 */ /* 0x000fc80000011600 */
[----:B------:R-:W-:-:S04]  /*2570*/  LOP3.LUT R13, R13, 0xff, RZ, 0xc0, !PT ;  /* 0x000000ff0d0d7812 */ /* 0x000fc800078ec0ff */
[----:B------:R-:W-:-:S05]  /*2580*/  IADD3 R15, PT, PT, R13, R14, RZ ;  /* 0x0000000e0d0f7210 */ /* 0x000fca0007ffe0ff */
[----:B------:R-:W-:-:S05]  /*2590*/  VIADD R11, R15, 0xffffffff ;  /* 0xffffffff0f0b7836 */ /* 0x000fca0000000000 */
[----:B------:R-:W-:-:S13]  /*25a0*/  ISETP.GE.U32.AND P0, PT, R11, 0xfe, PT ;  /* 0x000000fe0b00780c */ /* 0x000fda0003f06070 */
[----:B------:R-:W-:Y:S05]  /*25b0*/  @!P0 BRA `(.L_x_30) ;  /* 0x0000000000808947 */ /* 0x000fea0003800000 */
[----:B------:R-:W-:-:S13]  /*25c0*/  ISETP.GT.AND P0, PT, R15, 0xfe, PT ;  /* 0x000000fe0f00780c */ /* 0x000fda0003f04270 */
[----:B------:R-:W-:Y:S05]  /*25d0*/  @P0 BRA `(.L_x_31) ;  /* 0x00000000006c0947 */ /* 0x000fea0003800000 */
[----:B------:R-:W-:-:S13]  /*25e0*/  ISETP.GE.AND P0, PT, R15, 0x1, PT ;  /* 0x000000010f00780c */ /* 0x000fda0003f06270 */
[----:B------:R-:W-:Y:S05]  /*25f0*/  @P0 BRA `(.L_x_32) ;  /* 0x0000000000740947 */ /* 0x000fea0003800000 */
[----:B------:R-:W-:Y:S02]  /*2600*/  ISETP.GE.AND P0, PT, R15, -0x18, PT ;  /* 0xffffffe80f00780c */ /* 0x000fe40003f06270 */
[----:B------:R-:W-:-:S11]  /*2610*/  LOP3.LUT R0, R0, 0x80000000, RZ, 0xc0, !PT ;  /* 0x8000000000007812 */ /* 0x000fd600078ec0ff */
[----:B------:R-:W-:Y:S05]  /*2620*/  @!P0 BRA `(.L_x_32) ;  /* 0x0000000000688947 */ /* 0x000fea0003800000 */
[-CC-:B------:R-:W-:Y:S01]  /*2630*/  FFMA.RZ R11, R7, R21.reuse, R18.reuse ;  /* 0x00000015070b7223 */ /* 0x180fe2000000c012 */
[----:B------:R-:W-:Y:S02]  /*2640*/  VIADD R16, R15, 0x20 ;  /* 0x000000200f107836 */ /* 0x000fe40000000000 */
[-CC-:B------:R-:W-:Y:S01]  /*2650*/  FFMA.RM R14, R7, R21.reuse, R18.reuse ;  /* 0x00000015070e7223 */ /* 0x180fe20000004012 */
[----:B------:R-:W-:Y:S02]  /*2660*/  ISETP.NE.AND P2, PT, R15, RZ, PT ;  /* 0x000000ff0f00720c */ /* 0x000fe40003f45270 */
[----:B------:R-:W-:Y:S01]  /*2670*/  LOP3.LUT R13, R11, 0x7fffff, RZ, 0xc0, !PT ;  /* 0x007fffff0b0d7812 */ /* 0x000fe200078ec0ff */
[----:B------:R-:W-:Y:S01]  /*2680*/  FFMA.RP R11, R7, R21, R18 ;  /* 0x00000015070b7223 */ /* 0x000fe20000008012 */
[----:B------:R-:W-:Y:S01]  /*2690*/  IMAD.MOV R7, RZ, RZ, -R15 ;  /* 0x000000ffff077224 */ /* 0x000fe200078e0a0f */
[----:B------:R-:W-:Y:S02]  /*26a0*/  ISETP.NE.AND P1, PT, R15, RZ, PT ;  /* 0x000000ff0f00720c */ /* 0x000fe40003f25270 */
[----:B------:R-:W-:-:S02]  /*26b0*/  LOP3.LUT R13, R13, 0x800000, RZ, 0xfc, !PT ;  /* 0x008000000d0d7812 */ /* 0x000fc400078efcff */
[----:B------:R-:W-:Y:S02]  /*26c0*/  FSETP.NEU.FTZ.AND P0, PT, R11, R14, PT ;  /* 0x0000000e0b00720b */ /* 0x000fe40003f1d000 */
[----:B------:R-:W-:Y:S02]  /*26d0*/  SHF.L.U32 R16, R13, R16, RZ ;  /* 0x000000100d107219 */ /* 0x000fe400000006ff */
[----:B------:R-:W-:Y:S02]  /*26e0*/  SEL R14, R7, RZ, P2 ;  /* 0x000000ff070e7207 */ /* 0x000fe40001000000 */
[----:B------:R-:W-:Y:S02]  /*26f0*/  ISETP.NE.AND P1, PT, R16, RZ, P1 ;  /* 0x000000ff1000720c */ /* 0x000fe40000f25270 */
[----:B------:R-:W-:Y:S02]  /*2700*/  SHF.R.U32.HI R14, RZ, R14, R13 ;  /* 0x0000000eff0e7219 */ /* 0x000fe4000001160d */
[----:B------:R-:W-:-:S02]  /*2710*/  PLOP3.LUT P0, PT, P0, P1, PT, 0xf8, 0x8f ;  /* 0x00000000008f781c */ /* 0x000fc40000703f70 */
[----:B------:R-:W-:Y:S02]  /*2720*/  SHF.R.U32.HI R16, RZ, 0x1, R14 ;  /* 0x00000001ff107819 */ /* 0x000fe4000001160e */
[----:B------:R-:W-:-:S04]  /*2730*/  SEL R7, RZ, 0x1, !P0 ;  /* 0x00000001ff077807 */ /* 0x000fc80004000000 */
[----:B------:R-:W-:-:S04]  /*2740*/  LOP3.LUT R7, R7, 0x1, R16, 0xf8, !PT ;  /* 0x0000000107077812 */ /* 0x000fc800078ef810 */
[----:B------:R-:W-:-:S04]  /*2750*/  LOP3.LUT R7, R7, R14, RZ, 0xc0, !PT ;  /* 0x0000000e07077212 */ /* 0x000fc800078ec0ff */
[----:B------:R-:W-:-:S04]  /*2760*/  IADD3 R7, PT, PT, R16, R7, RZ ;  /* 0x0000000710077210 */ /* 0x000fc80007ffe0ff */
[----:B------:R-:W-:Y:S01]  /*2770*/  LOP3.LUT R0, R7, R0, RZ, 0xfc, !PT ;  /* 0x0000000007007212 */ /* 0x000fe200078efcff */
[----:B------:R-:W-:Y:S06]  /*2780*/  BRA `(.L_x_32) ;  /* 0x0000000000107947 */ /* 0x000fec0003800000 */
.L_x_31:
[----:B------:R-:W-:-:S04]  /*2790*/  LOP3.LUT R0, R0, 0x80000000, RZ, 0xc0, !PT ;  /* 0x8000000000007812 */ /* 0x000fc800078ec0ff */
[----:B------:R-:W-:Y:S01]  /*27a0*/  LOP3.LUT R0, R0, 0x7f800000, RZ, 0xfc, !PT ;  /* 0x7f80000000007812 */ /* 0x000fe200078efcff */
[----:B------:R-:W-:Y:S06]  /*27b0*/  BRA `(.L_x_32) ;  /* 0x0000000000047947 */ /* 0x000fec0003800000 */
.L_x_30:
[----:B------:R-:W-:-:S07]  /*27c0*/  IMAD R0, R14, 0x800000, R0 ;  /* 0x008000000e007824 */ /* 0x000fce00078e0200 */
.L_x_32:
[----:B------:R-:W-:Y:S05]  /*27d0*/  BSYNC.RECONVERGENT B2 ;  /* 0x0000000000027941 */ /* 0x000fea0003800200 */
.L_x_29:
[----:B------:R-:W-:Y:S05]  /*27e0*/  BRA `(.L_x_33) ;  /* 0x0000000000207947 */ /* 0x000fea0003800000 */
.L_x_28:
[----:B------:R-:W-:-:S04]  /*27f0*/  LOP3.LUT R0, R7, 0x80000000, R0, 0x48, !PT ;  /* 0x8000000007007812 */ /* 0x000fc800078e4800 */
[----:B------:R-:W-:Y:S01]  /*2800*/  LOP3.LUT R0, R0, 0x7f800000, RZ, 0xfc, !PT ;  /* 0x7f80000000007812 */ /* 0x000fe200078efcff */
[----:B------:R-:W-:Y:S06]  /*2810*/  BRA `(.L_x_33) ;  /* 0x0000000000147947 */ /* 0x000fec0003800000 */
.L_x_27:
[----:B------:R-:W-:Y:S01]  /*2820*/  LOP3.LUT R0, R7, 0x80000000, R0, 0x48, !PT ;  /* 0x8000000007007812 */ /* 0x000fe200078e4800 */
[----:B------:R-:W-:Y:S06]  /*2830*/  BRA `(.L_x_33) ;  /* 0x00000000000c7947 */ /* 0x000fec0003800000 */
.L_x_26:
[----:B------:R-:W0:Y:S01]  /*2840*/  MUFU.RSQ R0, -QNAN ;  /* 0xffc0000000007908 */ /* 0x000e220000001400 */
[----:B------:R-:W-:Y:S05]  /*2850*/  BRA `(.L_x_33) ;  /* 0x0000000000047947 */ /* 0x000fea0003800000 */
.L_x_25:
[----:B------:R-:W-:-:S07]  /*2860*/  FADD.FTZ R0, R0, R7 ;  /* 0x0000000700007221 */ /* 0x000fce0000010000 */
.L_x_33:
[----:B------:R-:W-:Y:S05]  /*2870*/  BSYNC.RECONVERGENT B1 ;  /* 0x0000000000017941 */ /* 0x000fea0003800200 */
.L_x_23:
[----:B------:R-:W-:-:S04]  /*2880*/  IMAD.MOV.U32 R13, RZ, RZ, 0x0 ;  /* 0x00000000ff0d7424 */ /* 0x000fc800078e00ff */
[----:B0-----:R-:W-:Y:S05]  /*2890*/  RET.REL.NODEC R12 `(_Z12image_blur_CP6uchar3S0_i) ;  /* 0xffffffd40cd87950 */ /* 0x001fea0003c3ffff */
.L_x_34:
[----:B------:R-:W-:-:S00]  /*28a0*/  BRA `(.L_x_34) ;  /* 0xfffffffc00fc7947 */ /* 0x000fc0000383ffff */
[----:B------:R-:W-:-:S00]  /*28b0*/  NOP ;  /* 0x0000000000007918 */ /* 0x000fc00000000000 */
        /* <DEDUP_REMOVED lines=12> */
.L_x_106:


//--------------------- .text._Z12image_blur_BP6uchar3S0_i --------------------------
	.section	.text._Z12image_blur_BP6uchar3S0_i,"ax",@progbits
	.align	128
        .global         _Z12image_blur_BP6uchar3S0_i
        .type           _Z12image_blur_BP6uchar3S0_i,@function
        .size           _Z12image_blur_BP6uchar3S0_i,(.L_x_108 - _Z12image_blur_BP6uchar3S0_i)
        .other          _Z12image_blur_BP6uchar3S0_i,@"STO_CUDA_ENTRY STV_DEFAULT"
_Z12image_blur_BP6uchar3S0_i:
.text._Z12image_blur_BP6uchar3S0_i:
        /* <DEDUP_REMOVED lines=86> */
.L_x_36:
[----:B------:R-:W-:Y:S05]  /*0560*/  BSYNC.RECONVERGENT B0 ;  /* 0x0000000000007941 */ /* 0x000fea0003800200 */
.L_x_35:
        /* <DEDUP_REMOVED lines=23> */
.L_x_38:
[----:B------:R-:W-:Y:S05]  /*06e0*/  BSYNC.RECONVERGENT B0 ;  /* 0x0000000000007941 */ /* 0x000fea0003800200 */
.L_x_37:
        /* <DEDUP_REMOVED lines=23> */
.L_x_40:
[----:B------:R-:W-:Y:S05]  /*0860*/  BSYNC.RECONVERGENT B0 ;  /* 0x0000000000007941 */ /* 0x000fea0003800200 */
.L_x_39:
        /* <DEDUP_REMOVED lines=74> */
[----:B------:R-:W-:Y:S05]  /*0d10*/  CALL.REL.NOINC `($__internal_2_$__cuda_sm20_rcp_rn_f32_slowpath) ;  /* 0x0000001000747944 */ /* 0x000fea0003c00000 */
[----:B------:R-:W-:Y:S01]  /*0d20*/  IMAD.MOV.U32 R0, RZ, RZ, R11 ;  /* 0x000000ffff007224 */ /* 0x000fe200078e000b */
[----:B------:R-:W-:Y:S06]  /*0d30*/  BRA `(.L_x_42) ;  /* 0x0000000000107947 */ /* 0x000fec0003800000 */
.L_x_41:
[----:B------:R-:W0:Y:S02]  /*0d40*/  MUFU.RCP R0, R13 ;  /* 0x0000000d00007308 */ /* 0x000e240000001000 */
[----:B0-----:R-:W-:-:S04]  /*0d50*/  FFMA R4, R13, R0, -1 ;  /* 0xbf8000000d047423 */ /* 0x001fc80000000000 */
[----:B------:R-:W-:-:S04]  /*0d60*/  FADD.FTZ R11, -R4, -RZ ;  /* 0x800000ff040b7221 */ /* 0x000fc80000010100 */
[----:B------:R-:W-:-:S07]  /*0d70*/  FFMA R0, R0, R11, R0 ;  /* 0x0000000b00007223 */ /* 0x000fce0000000000 */
.L_x_42:
        /* <DEDUP_REMOVED lines=20> */
.L_x_48:
        /* <DEDUP_REMOVED lines=10> */
.L_x_45:
        /* <DEDUP_REMOVED lines=85> */
.L_x_44:
        /* <DEDUP_REMOVED lines=47> */
.L_x_46:
        /* <DEDUP_REMOVED lines=27> */
.L_x_47:
        /* <DEDUP_REMOVED lines=20> */
.L_x_43:
        /* <DEDUP_REMOVED lines=12> */
[----:B------:R-:W-:Y:S05]  /*1b50*/  CALL.REL.NOINC `($__internal_3_$__cuda_sm3x_div_rn_noftz_f32_slowpath) ;  /* 0x0000000400b87944 */ /* 0x000fea0003c00000 */
[----:B------:R-:W-:-:S07]  /*1b60*/  IMAD.MOV.U32 R9, RZ, RZ, R0 ;  /* 0x000000ffff097224 */ /* 0x000fce00078e0000 */
.L_x_50:
[----:B------:R-:W-:Y:S05]  /*1b70*/  BSYNC.RECONVERGENT B0 ;  /* 0x0000000000007941 */ /* 0x000fea0003800200 */
.L_x_49:
        /* <DEDUP_REMOVED lines=12> */
[----:B------:R-:W-:Y:S05]  /*1c40*/  CALL.REL.NOINC `($__internal_3_$__cuda_sm3x_div_rn_noftz_f32_slowpath) ;  /* 0x00000004007c7944 */ /* 0x000fea0003c00000 */
[----:B------:R-:W-:-:S07]  /*1c50*/  IMAD.MOV.U32 R10, RZ, RZ, R0 ;  /* 0x000000ffff0a7224 */ /* 0x000fce00078e0000 */
.L_x_52:
[----:B------:R-:W-:Y:S05]  /*1c60*/  BSYNC.RECONVERGENT B0 ;  /* 0x0000000000007941 */ /* 0x000fea0003800200 */
.L_x_51:
        /* <DEDUP_REMOVED lines=13> */
.L_x_54:
[----:B------:R-:W-:Y:S05]  /*1d40*/  BSYNC.RECONVERGENT B0 ;  /* 0x0000000000007941 */ /* 0x000fea0003800200 */
.L_x_53:
        /* <DEDUP_REMOVED lines=26> */
        .weak           $__internal_2_$__cuda_sm20_rcp_rn_f32_slowpath
        .type           $__internal_2_$__cuda_sm20_rcp_rn_f32_slowpath,@function
        .size           $__internal_2_$__cuda_sm20_rcp_rn_f32_slowpath,($__internal_3_$__cuda_sm3x_div_rn_noftz_f32_slowpath - $__internal_2_$__cuda_sm20_rcp_rn_f32_slowpath)
$__internal_2_$__cuda_sm20_rcp_rn_f32_slowpath:
        /* <DEDUP_REMOVED lines=16> */
.L_x_55:
        /* <DEDUP_REMOVED lines=33> */
.L_x_57:
[----:B------:R2:W3:Y:S02]  /*2200*/  MUFU.RCP R11, R0 ;  /* 0x00000000000b7308 */ /* 0x0004e40000001000 */
.L_x_56:
[----:B------:R-:W-:Y:S02]  /*2210*/  IMAD.MOV.U32 R14, RZ, RZ, R4 ;  /* 0x000000ffff0e7224 */ /* 0x000fe400078e0004 */
[----:B------:R-:W-:-:S04]  /*2220*/  IMAD.MOV.U32 R15, RZ, RZ, 0x0 ;  /* 0x00000000ff0f7424 */ /* 0x000fc800078e00ff */
[----:B0123--:R-:W-:Y:S05]  /*2230*/  RET.REL.NODEC R14 `(_Z12image_blur_BP6uchar3S0_i) ;  /* 0xffffffdc0e707950 */ /* 0x00ffea0003c3ffff */
        .weak           $__internal_3_$__cuda_sm3x_div_rn_noftz_f32_slowpath
        .type           $__internal_3_$__cuda_sm3x_div_rn_noftz_f32_slowpath,@function
        .size           $__internal_3_$__cuda_sm3x_div_rn_noftz_f32_slowpath,(.L_x_108 - $__internal_3_$__cuda_sm3x_div_rn_noftz_f32_slowpath)
$__internal_3_$__cuda_sm3x_div_rn_noftz_f32_slowpath:
        /* <DEDUP_REMOVED lines=34> */
.L_x_59:
        /* <DEDUP_REMOVED lines=51> */
.L_x_66:
[----:B------:R-:W-:-:S04]  /*2790*/  LOP3.LUT R0, R0, 0x80000000, RZ, 0xc0, !PT ;  /* 0x8000000000007812 */ /* 0x000fc800078ec0ff */
[----:B------:R-:W-:Y:S01]  /*27a0*/  LOP3.LUT R0, R0, 0x7f800000, RZ, 0xfc, !PT ;  /* 0x7f80000000007812 */ /* 0x000fe200078efcff */
[----:B------:R-:W-:Y:S06]  /*27b0*/  BRA `(.L_x_67) ;  /* 0x0000000000047947 */ /* 0x000fec0003800000 */
.L_x_65:
[----:B------:R-:W-:-:S07]  /*27c0*/  IMAD R0, R14, 0x800000, R0 ;  /* 0x008000000e007824 */ /* 0x000fce00078e0200 */
.L_x_67:
[----:B------:R-:W-:Y:S05]  /*27d0*/  BSYNC.RECONVERGENT B2 ;  /* 0x0000000000027941 */ /* 0x000fea0003800200 */
.L_x_64:
[----:B------:R-:W-:Y:S05]  /*27e0*/  BRA `(.L_x_68) ;  /* 0x0000000000207947 */ /* 0x000fea0003800000 */
.L_x_63:
[----:B------:R-:W-:-:S04]  /*27f0*/  LOP3.LUT R0, R7, 0x80000000, R0, 0x48, !PT ;  /* 0x8000000007007812 */ /* 0x000fc800078e4800 */
[----:B------:R-:W-:Y:S01]  /*2800*/  LOP3.LUT R0, R0, 0x7f800000, RZ, 0xfc, !PT ;  /* 0x7f80000000007812 */ /* 0x000fe200078efcff */
[----:B------:R-:W-:Y:S06]  /*2810*/  BRA `(.L_x_68) ;  /* 0x0000000000147947 */ /* 0x000fec0003800000 */
.L_x_62:
[----:B------:R-:W-:Y:S01]  /*2820*/  LOP3.LUT R0, R7, 0x80000000, R0, 0x48, !PT ;  /* 0x8000000007007812 */ /* 0x000fe200078e4800 */
[----:B------:R-:W-:Y:S06]  /*2830*/  BRA `(.L_x_68) ;  /* 0x00000000000c7947 */ /* 0x000fec0003800000 */
.L_x_61:
[----:B------:R-:W0:Y:S01]  /*2840*/  MUFU.RSQ R0, -QNAN ;  /* 0xffc0000000007908 */ /* 0x000e220000001400 */
[----:B------:R-:W-:Y:S05]  /*2850*/  BRA `(.L_x_68) ;  /* 0x0000000000047947 */ /* 0x000fea0003800000 */
.L_x_60:
[----:B------:R-:W-:-:S07]  /*2860*/  FADD.FTZ R0, R0, R7 ;  /* 0x0000000700007221 */ /* 0x000fce0000010000 */
.L_x_68:
[----:B------:R-:W-:Y:S05]  /*2870*/  BSYNC.RECONVERGENT B1 ;  /* 0x0000000000017941 */ /* 0x000fea0003800200 */
.L_x_58:
[----:B------:R-:W-:-:S04]  /*2880*/  IMAD.MOV.U32 R13, RZ, RZ, 0x0 ;  /* 0x00000000ff0d7424 */ /* 0x000fc800078e00ff */
[----:B0-----:R-:W-:Y:S05]  /*2890*/  RET.REL.NODEC R12 `(_Z12image_blur_BP6uchar3S0_i) ;  /* 0xffffffd40cd87950 */ /* 0x001fea0003c3ffff */
.L_x_69:
        /* <DEDUP_REMOVED lines=14> */
.L_x_108:


//--------------------- .text._Z12image_blur_AP6uchar3S0_i --------------------------
	.section	.text._Z12image_blur_AP6uchar3S0_i,"ax",@progbits
	.align	128
        .global         _Z12image_blur_AP6uchar3S0_i
        .type           _Z12image_blur_AP6uchar3S0_i,@function
        .size           _Z12image_blur_AP6uchar3S0_i,(.L_x_110 - _Z12image_blur_AP6uchar3S0_i)
        .other          _Z12image_blur_AP6uchar3S0_i,@"STO_CUDA_ENTRY STV_DEFAULT"
_Z12image_blur_AP6uchar3S0_i:
.text._Z12image_blur_AP6uchar3S0_i:
        /* <DEDUP_REMOVED lines=86> */
.L_x_71:
[----:B------:R-:W-:Y:S05]  /*0560*/  BSYNC.RECONVERGENT B0 ;  /* 0x0000000000007941 */ /* 0x000fea0003800200 */
.L_x_70:
        /* <DEDUP_REMOVED lines=23> */
.L_x_73:
[----:B------:R-:W-:Y:S05]  /*06e0*/  BSYNC.RECONVERGENT B0 ;  /* 0x0000000000007941 */ /* 0x000fea0003800200 */
.L_x_72:
        /* <DEDUP_REMOVED lines=23> */
.L_x_75:
[----:B------:R-:W-:Y:S05]  /*0860*/  BSYNC.RECONVERGENT B0 ;  /* 0x0000000000007941 */ /* 0x000fea0003800200 */
.L_x_74:
        /* <DEDUP_REMOVED lines=74> */
[----:B------:R-:W-:Y:S05]  /*0d10*/  CALL.REL.NOINC `($__internal_4_$__cuda_sm20_rcp_rn_f32_slowpath) ;  /* 0x0000001000747944 */ /* 0x000fea0003c00000 */
[----:B------:R-:W-:Y:S01]  /*0d20*/  IMAD.MOV.U32 R0, RZ, RZ, R11 ;  /* 0x000000ffff007224 */ /* 0x000fe200078e000b */
[----:B------:R-:W-:Y:S06]  /*0d30*/  BRA `(.L_x_77) ;  /* 0x0000000000107947 */ /* 0x000fec0003800000 */
.L_x_76:
[----:B------:R-:W0:Y:S02]  /*0d40*/  MUFU.RCP R0, R13 ;  /* 0x0000000d00007308 */ /* 0x000e240000001000 */
[----:B0-----:R-:W-:-:S04]  /*0d50*/  FFMA R4, R13, R0, -1 ;  /* 0xbf8000000d047423 */ /* 0x001fc80000000000 */
[----:B------:R-:W-:-:S04]  /*0d60*/  FADD.FTZ R11, -R4, -RZ ;  /* 0x800000ff040b7221 */ /* 0x000fc80000010100 */
[----:B------:R-:W-:-:S07]  /*0d70*/  FFMA R0, R0, R11, R0 ;  /* 0x0000000b00007223 */ /* 0x000fce0000000000 */
.L_x_77:
        /* <DEDUP_REMOVED lines=20> */
.L_x_83:
        /* <DEDUP_REMOVED lines=10> */
.L_x_80:
        /* <DEDUP_REMOVED lines=85> */
.L_x_79:
        /* <DEDUP_REMOVED lines=47> */
.L_x_81:
        /* <DEDUP_REMOVED lines=27> */
.L_x_82:
        /* <DEDUP_REMOVED lines=20> */
.L_x_78:
        /* <DEDUP_REMOVED lines=12> */
[----:B------:R-:W-:Y:S05]  /*1b50*/  CALL.REL.NOINC `($__internal_5_$__cuda_sm3x_div_rn_noftz_f32_slowpath) ;  /* 0x0000000400b87944 */ /* 0x000fea0003c00000 */
[----:B------:R-:W-:-:S07]  /*1b60*/  IMAD.MOV.U32 R9, RZ, RZ, R0 ;  /* 0x000000ffff097224 */ /* 0x000fce00078e0000 */
.L_x_85:
[----:B------:R-:W-:Y:S05]  /*1b70*/  BSYNC.RECONVERGENT B0 ;  /* 0x0000000000007941 */ /* 0x000fea0003800200 */
.L_x_84:
        /* <DEDUP_REMOVED lines=12> */
[----:B------:R-:W-:Y:S05]  /*1c40*/  CALL.REL.NOINC `($__internal_5_$__cuda_sm3x_div_rn_noftz_f32_slowpath) ;  /* 0x00000004007c7944 */ /* 0x000fea0003c00000 */
[----:B------:R-:W-:-:S07]  /*1c50*/  IMAD.MOV.U32 R10, RZ, RZ, R0 ;  /* 0x000000ffff0a7224 */ /* 0x000fce00078e0000 */
.L_x_87:
[----:B------:R-:W-:Y:S05]  /*1c60*/  BSYNC.RECONVERGENT B0 ;  /* 0x0000000000007941 */ /* 0x000fea0003800200 */
.L_x_86:
        /* <DEDUP_REMOVED lines=13> */
.L_x_89:
[----:B------:R-:W-:Y:S05]  /*1d40*/  BSYNC.RECONVERGENT B0 ;  /* 0x0000000000007941 */ /* 0x000fea0003800200 */
.L_x_88:
        /* <DEDUP_REMOVED lines=26> */
        .weak           $__internal_4_$__cuda_sm20_rcp_rn_f32_slowpath
        .type           $__internal_4_$__cuda_sm20_rcp_rn_f32_slowpath,@function
        .size           $__internal_4_$__cuda_sm20_rcp_rn_f32_slowpath,($__internal_5_$__cuda_sm3x_div_rn_noftz_f32_slowpath - $__internal_4_$__cuda_sm20_rcp_rn_f32_slowpath)
$__internal_4_$__cuda_sm20_rcp_rn_f32_slowpath:
        /* <DEDUP_REMOVED lines=16> */
.L_x_90:
        /* <DEDUP_REMOVED lines=33> */
.L_x_92:
[----:B------:R2:W3:Y:S02]  /*2200*/  MUFU.RCP R11, R0 ;  /* 0x00000000000b7308 */ /* 0x0004e40000001000 */
.L_x_91:
[----:B------:R-:W-:Y:S02]  /*2210*/  IMAD.MOV.U32 R14, RZ, RZ, R4 ;  /* 0x000000ffff0e7224 */ /* 0x000fe400078e0004 */
[----:B------:R-:W-:-:S04]  /*2220*/  IMAD.MOV.U32 R15, RZ, RZ, 0x0 ;  /* 0x00000000ff0f7424 */ /* 0x000fc800078e00ff */
[----:B0123--:R-:W-:Y:S05]  /*2230*/  RET.REL.NODEC R14 `(_Z12image_blur_AP6uchar3S0_i) ;  /* 0xffffffdc0e707950 */ /* 0x00ffea0003c3ffff */
        .weak           $__internal_5_$__cuda_sm3x_div_rn_noftz_f32_slowpath
        .type           $__internal_5_$__cuda_sm3x_div_rn_noftz_f32_slowpath,@function
        .size           $__internal_5_$__cuda_sm3x_div_rn_noftz_f32_slowpath,(.L_x_110 - $__internal_5_$__cuda_sm3x_div_rn_noftz_f32_slowpath)
$__internal_5_$__cuda_sm3x_div_rn_noftz_f32_slowpath:
        /* <DEDUP_REMOVED lines=34> */
.L_x_94:
        /* <DEDUP_REMOVED lines=51> */
.L_x_101:
[----:B------:R-:W-:-:S04]  /*2790*/  LOP3.LUT R0, R0, 0x80000000, RZ, 0xc0, !PT ;  /* 0x8000000000007812 */ /* 0x000fc800078ec0ff */
[----:B------:R-:W-:Y:S01]  /*27a0*/  LOP3.LUT R0, R0, 0x7f800000, RZ, 0xfc, !PT ;  /* 0x7f80000000007812 */ /* 0x000fe200078efcff */
[----:B------:R-:W-:Y:S06]  /*27b0*/  BRA `(.L_x_102) ;  /* 0x0000000000047947 */ /* 0x000fec0003800000 */
.L_x_100:
[----:B------:R-:W-:-:S07]  /*27c0*/  IMAD R0, R14, 0x800000, R0 ;  /* 0x008000000e007824 */ /* 0x000fce00078e0200 */
.L_x_102:
[----:B------:R-:W-:Y:S05]  /*27d0*/  BSYNC.RECONVERGENT B2 ;  /* 0x0000000000027941 */ /* 0x000fea0003800200 */
.L_x_99:
[----:B------:R-:W-:Y:S05]  /*27e0*/  BRA `(.L_x_103) ;  /* 0x0000000000207947 */ /* 0x000fea0003800000 */
.L_x_98:
[----:B------:R-:W-:-:S04]  /*27f0*/  LOP3.LUT R0, R7, 0x80000000, R0, 0x48, !PT ;  /* 0x8000000007007812 */ /* 0x000fc800078e4800 */
[----:B------:R-:W-:Y:S01]  /*2800*/  LOP3.LUT R0, R0, 0x7f800000, RZ, 0xfc, !PT ;  /* 0x7f80000000007812 */ /* 0x000fe200078efcff */
[----:B------:R-:W-:Y:S06]  /*2810*/  BRA `(.L_x_103) ;  /* 0x0000000000147947 */ /* 0x000fec0003800000 */
.L_x_97:
[----:B------:R-:W-:Y:S01]  /*2820*/  LOP3.LUT R0, R7, 0x80000000, R0, 0x48, !PT ;  /* 0x8000000007007812 */ /* 0x000fe200078e4800 */
[----:B------:R-:W-:Y:S06]  /*2830*/  BRA `(.L_x_103) ;  /* 0x00000000000c7947 */ /* 0x000fec0003800000 */
.L_x_96:
[----:B------:R-:W0:Y:S01]  /*2840*/  MUFU.RSQ R0, -QNAN ;  /* 0xffc0000000007908 */ /* 0x000e220000001400 */
[----:B------:R-:W-:Y:S05]  /*2850*/  BRA `(.L_x_103) ;  /* 0x0000000000047947 */ /* 0x000fea0003800000 */
.L_x_95:
[----:B------:R-:W-:-:S07]  /*2860*/  FADD.FTZ R0, R0, R7 ;  /* 0x0000000700007221 */ /* 0x000fce0000010000 */
.L_x_103:
[----:B------:R-:W-:Y:S05]  /*2870*/  BSYNC.RECONVERGENT B1 ;  /* 0x0000000000017941 */ /* 0x000fea0003800200 */
.L_x_93:
[----:B------:R-:W-:-:S04]  /*2880*/  IMAD.MOV.U32 R13, RZ, RZ, 0x0 ;  /* 0x00000000ff0d7424 */ /* 0x000fc800078e00ff */
[----:B0-----:R-:W-:Y:S05]  /*2890*/  RET.REL.NODEC R12 `(_Z12image_blur_AP6uchar3S0_i) ;  /* 0xffffffd40cd87950 */ /* 0x001fea0003c3ffff */
.L_x_104:
        /* <DEDUP_REMOVED lines=14> */
.L_x_110:


//--------------------- .nv.shared._Z12image_blur_CP6uchar3S0_i --------------------------
	.section	.nv.shared._Z12image_blur_CP6uchar3S0_i,"aw",@nobits
	.sectionflags	@""
	.align	16
	.zero		1024


//--------------------- .nv.shared.reserved.0     --------------------------
	.section	.nv.shared.reserved.0,"aw",@nobits
	.weak		__nv_reservedSMEM_offset_0_alias
	.size		__nv_reservedSMEM_offset_0_alias, 0, 64
	.other		__nv_reservedSMEM_offset_0_alias,@"STO_CUDA_RESERVED_SHARED STV_DEFAULT"
__nv_reservedSMEM_offset_0_alias:
	.zero		0
	.zero		64


//--------------------- .nv.shared._Z12image_blur_BP6uchar3S0_i --------------------------
	.section	.nv.shared._Z12image_blur_BP6uchar3S0_i,"aw",@nobits
	.sectionflags	@""
	.align	16
	.zero		1024


//--------------------- .nv.shared._Z12image_blur_AP6uchar3S0_i --------------------------
	.section	.nv.shared._Z12image_blur_AP6uchar3S0_i,"aw",@nobits
	.sectionflags	@""
	.align	16
	.zero		1024


//--------------------- .nv.constant0._Z12image_blur_CP6uchar3S0_i --------------------------
	.section	.nv.constant0._Z12image_blur_CP6uchar3S0_i,"a",@progbits
	.sectionflags	@""
	.align	4
.nv.constant0._Z12image_blur_CP6uchar3S0_i:
	.zero		916


//--------------------- .nv.constant0._Z12image_blur_BP6uchar3S0_i --------------------------
	.section	.nv.constant0._Z12image_blur_BP6uchar3S0_i,"a",@progbits
	.sectionflags	@""
	.align	4
.nv.constant0._Z12image_blur_BP6uchar3S0_i:
	.zero		916


//--------------------- .nv.constant0._Z12image_blur_AP6uchar3S0_i --------------------------
	.section	.nv.constant0._Z12image_blur_AP6uchar3S0_i,"a",@progbits
	.sectionflags	@""
	.align	4
.nv.constant0._Z12image_blur_AP6uchar3S0_i:
	.zero		916


//--------------------- SYMBOLS --------------------------

	.type		.nv.reservedSmem.offset0,@object
	.size		.nv.reservedSmem.offset0,0x4
	.type		.nv.reservedSmem.cap,@object
	.size		.nv.reservedSmem.cap,0x4
